	.target	sm_90a

	.elftype	@"ET_EXEC"


//--------------------- .note.nv.tkinfo           --------------------------
	.section	.note.nv.tkinfo,"",@"SHT_NOTE"
	.sectionflags	@"SHF_NOTE_NV_TKINFO"
	.tkinfo
        /*0018*/ 	.word	0x00000002
        /*0030*/ 	.string	""
        /*0030*/ 	.string	"ptxas"
        /*0030*/ 	.string	"Cuda compilation tools, release 13.0, V13.0.88"
        /*0030*/ 	.string	"Build cuda_13.0.r13.0/compiler.36424714_0"
        /*0030*/ 	.string	"-arch sm_90a -m 64 "



//--------------------- .note.nv.cuinfo           --------------------------
	.section	.note.nv.cuinfo,"",@"SHT_NOTE"
	.sectionflags	@"SHF_NOTE_NV_CUINFO"
        /*0018*/ 	.short	0x0002
        /*001a*/ 	.short	0x005a
        /*001c*/ 	.short	0x0082
	.zero		2


//--------------------- .nv.info                  --------------------------
	.section	.nv.info,"",@"SHT_CUDA_INFO"
	.align	4


	//----- nvinfo : EIATTR_REGCOUNT
	.align		4
        /*0000*/ 	.byte	0x04, 0x2f
        /*0002*/ 	.short	(.L_15 - .L_14)
	.align		4
.L_14:
        /*0004*/ 	.word	index@(_ZN7cutlass13device_kernelINS_4gemm6kernel13GemmUniversalIN4cute5tupleIJiiiiEEENS1_10collective13CollectiveMmaINS1_34MainloopSm90TmaGmmaWarpSpecializedILi11ENS5_IJNS4_1CILi2EEENSA_ILi1EEESC_EEENS1_35KernelTmaWarpSpecializedCooperativeEEENS5_IJNSA_ILi256EEENSA_ILi64EEENSA_ILi32EEEEEENS_6half_tENS5_IJlSC_lEEESK_SL_NS4_8TiledMMAINS4_8MMA_AtomIJNS4_4SM904GMMA25MMA_64x64x16_F32F16F16_SSILNSP_5MajorE0ELSR_0ELNSP_7ScaleInE1ELSS_1EEEEEENS4_6LayoutISD_NS5_IJSC_NSA_ILi0EEESW_EEEEENS5_IJNS4_10UnderscoreESZ_SZ_EEEEENS4_13SM90_TMA_LOADENS4_14ComposedLayoutINS4_7SwizzleILi2ELi4ELi3EEENS4_18smem_ptr_flag_bitsILi16EEENSV_INS5_IJNSA_ILi8EEESI_EEENS5_IJSI_SC_EEEEEEEvNS4_8identityENS4_23SM90_TMA_LOAD_MULTICASTES1C_vS1D_EENS_8epilogue10collective6detail29Sm90TmaWarpSpecializedAdapterINS1H_15DefaultEpilogueISK_SL_SL_NS1G_6thread17LinearCombinationISK_Li1EffLNS1L_9ScaleType4KindE0ELNS_15FloatRoundStyleE2ESK_EENS1_15EpilogueDefaultEEEEEvvEEEEvNT_6ParamsE)
        /*0008*/ 	.word	0x000000a8


	//----- nvinfo : EIATTR_FRAME_SIZE
	.align		4
.L_15:
        /*000c*/ 	.byte	0x04, 0x11
        /*000e*/ 	.short	(.L_17 - .L_16)
	.align		4
.L_16:
        /*0010*/ 	.word	index@(_ZN7cutlass13device_kernelINS_4gemm6kernel13GemmUniversalIN4cute5tupleIJiiiiEEENS1_10collective13CollectiveMmaINS1_34MainloopSm90TmaGmmaWarpSpecializedILi11ENS5_IJNS4_1CILi2EEENSA_ILi1EEESC_EEENS1_35KernelTmaWarpSpecializedCooperativeEEENS5_IJNSA_ILi256EEENSA_ILi64EEENSA_ILi32EEEEEENS_6half_tENS5_IJlSC_lEEESK_SL_NS4_8TiledMMAINS4_8MMA_AtomIJNS4_4SM904GMMA25MMA_64x64x16_F32F16F16_SSILNSP_5MajorE0ELSR_0ELNSP_7ScaleInE1ELSS_1EEEEEENS4_6LayoutISD_NS5_IJSC_NSA_ILi0EEESW_EEEEENS5_IJNS4_10UnderscoreESZ_SZ_EEEEENS4_13SM90_TMA_LOADENS4_14ComposedLayoutINS4_7SwizzleILi2ELi4ELi3EEENS4_18smem_ptr_flag_bitsILi16EEENSV_INS5_IJNSA_ILi8EEESI_EEENS5_IJSI_SC_EEEEEEEvNS4_8identityENS4_23SM90_TMA_LOAD_MULTICASTES1C_vS1D_EENS_8epilogue10collective6detail29Sm90TmaWarpSpecializedAdapterINS1H_15DefaultEpilogueISK_SL_SL_NS1G_6thread17LinearCombinationISK_Li1EffLNS1L_9ScaleType4KindE0ELNS_15FloatRoundStyleE2ESK_EENS1_15EpilogueDefaultEEEEEvvEEEEvNT_6ParamsE)
        /*0014*/ 	.word	0x00000000


	//----- nvinfo : EIATTR_MIN_STACK_SIZE
	.align		4
.L_17:
        /*0018*/ 	.byte	0x04, 0x12
        /*001a*/ 	.short	(.L_19 - .L_18)
	.align		4
.L_18:
        /*001c*/ 	.word	index@(_ZN7cutlass13device_kernelINS_4gemm6kernel13GemmUniversalIN4cute5tupleIJiiiiEEENS1_10collective13CollectiveMmaINS1_34MainloopSm90TmaGmmaWarpSpecializedILi11ENS5_IJNS4_1CILi2EEENSA_ILi1EEESC_EEENS1_35KernelTmaWarpSpecializedCooperativeEEENS5_IJNSA_ILi256EEENSA_ILi64EEENSA_ILi32EEEEEENS_6half_tENS5_IJlSC_lEEESK_SL_NS4_8TiledMMAINS4_8MMA_AtomIJNS4_4SM904GMMA25MMA_64x64x16_F32F16F16_SSILNSP_5MajorE0ELSR_0ELNSP_7ScaleInE1ELSS_1EEEEEENS4_6LayoutISD_NS5_IJSC_NSA_ILi0EEESW_EEEEENS5_IJNS4_10UnderscoreESZ_SZ_EEEEENS4_13SM90_TMA_LOADENS4_14ComposedLayoutINS4_7SwizzleILi2ELi4ELi3EEENS4_18smem_ptr_flag_bitsILi16EEENSV_INS5_IJNSA_ILi8EEESI_EEENS5_IJSI_SC_EEEEEEEvNS4_8identityENS4_23SM90_TMA_LOAD_MULTICASTES1C_vS1D_EENS_8epilogue10collective6detail29Sm90TmaWarpSpecializedAdapterINS1H_15DefaultEpilogueISK_SL_SL_NS1G_6thread17LinearCombinationISK_Li1EffLNS1L_9ScaleType4KindE0ELNS_15FloatRoundStyleE2ESK_EENS1_15EpilogueDefaultEEEEEvvEEEEvNT_6ParamsE)
        /*0020*/ 	.word	0x00000000
.L_19:


//--------------------- .nv.compat                --------------------------
	.section	.nv.compat,"",@"SHT_CUDA_COMPAT_INFO"
	.align	4
        /*0000*/ 	.byte	0x02, 0x09, 0x01, 0x00, 0x02, 0x02, 0x04, 0x00, 0x02, 0x05, 0x05, 0x00, 0x03, 0x07, 0x01, 0x01
        /*0010*/ 	.byte	0x02, 0x03, 0x01, 0x00, 0x02, 0x06, 0x01, 0x00, 0x04, 0x0b, 0x08, 0x00, 0x00, 0x00, 0x00, 0x00
        /*0020*/ 	.byte	0x00, 0x00, 0x00, 0x00


//--------------------- .nv.info._ZN7cutlass13device_kernelINS_4gemm6kernel13GemmUniversalIN4cute5tupleIJiiiiEEENS1_10collective13CollectiveMmaINS1_34MainloopSm90TmaGmmaWarpSpecializedILi11ENS5_IJNS4_1CILi2EEENSA_ILi1EEESC_EEENS1_35KernelTmaWarpSpecializedCooperativeEEENS5_IJNSA_ILi256EEENSA_ILi64EEENSA_ILi32EEEEEENS_6half_tENS5_IJlSC_lEEESK_SL_NS4_8TiledMMAINS4_8MMA_AtomIJNS4_4SM904GMMA25MMA_64x64x16_F32F16F16_SSILNSP_5MajorE0ELSR_0ELNSP_7ScaleInE1ELSS_1EEEEEENS4_6LayoutISD_NS5_IJSC_NSA_ILi0EEESW_EEEEENS5_IJNS4_10UnderscoreESZ_SZ_EEEEENS4_13SM90_TMA_LOADENS4_14ComposedLayoutINS4_7SwizzleILi2ELi4ELi3EEENS4_18smem_ptr_flag_bitsILi16EEENSV_INS5_IJNSA_ILi8EEESI_EEENS5_IJSI_SC_EEEEEEEvNS4_8identityENS4_23SM90_TMA_LOAD_MULTICASTES1C_vS1D_EENS_8epilogue10collective6detail29Sm90TmaWarpSpecializedAdapterINS1H_15DefaultEpilogueISK_SL_SL_NS1G_6thread17LinearCombinationISK_Li1EffLNS1L_9ScaleType4KindE0ELNS_15FloatRoundStyleE2ESK_EENS1_15EpilogueDefaultEEEEEvvEEEEvNT_6ParamsE --------------------------
	.section	.nv.info._ZN7cutlass13device_kernelINS_4gemm6kernel13GemmUniversalIN4cute5tupleIJiiiiEEENS1_10collective13CollectiveMmaINS1_34MainloopSm90TmaGmmaWarpSpecializedILi11ENS5_IJNS4_1CILi2EEENSA_ILi1EEESC_EEENS1_35KernelTmaWarpSpecializedCooperativeEEENS5_IJNSA_ILi256EEENSA_ILi64EEENSA_ILi32EEEEEENS_6half_tENS5_IJlSC_lEEESK_SL_NS4_8TiledMMAINS4_8MMA_AtomIJNS4_4SM904GMMA25MMA_64x64x16_F32F16F16_SSILNSP_5MajorE0ELSR_0ELNSP_7ScaleInE1ELSS_1EEEEEENS4_6LayoutISD_NS5_IJSC_NSA_ILi0EEESW_EEEEENS5_IJNS4_10UnderscoreESZ_SZ_EEEEENS4_13SM90_TMA_LOADENS4_14ComposedLayoutINS4_7SwizzleILi2ELi4ELi3EEENS4_18smem_ptr_flag_bitsILi16EEENSV_INS5_IJNSA_ILi8EEESI_EEENS5_IJSI_SC_EEEEEEEvNS4_8identityENS4_23SM90_TMA_LOAD_MULTICASTES1C_vS1D_EENS_8epilogue10collective6detail29Sm90TmaWarpSpecializedAdapterINS1H_15DefaultEpilogueISK_SL_SL_NS1G_6thread17LinearCombinationISK_Li1EffLNS1L_9ScaleType4KindE0ELNS_15FloatRoundStyleE2ESK_EENS1_15EpilogueDefaultEEEEEvvEEEEvNT_6ParamsE,"",@"SHT_CUDA_INFO"
	.sectionflags	@""
	.align	4


	//----- nvinfo : EIATTR_CUDA_API_VERSION
	.align		4
        /*0000*/ 	.byte	0x04, 0x37
        /*0002*/ 	.short	(.L_21 - .L_20)
.L_20:
        /*0004*/ 	.word	0x00000082


	//----- nvinfo : EIATTR_KPARAM_INFO
	.align		4
.L_21:
        /*0008*/ 	.byte	0x04, 0x17
        /*000a*/ 	.short	(.L_23 - .L_22)
.L_22:
        /*000c*/ 	.word	0x00000000
        /*0010*/ 	.short	0x0000
        /*0012*/ 	.short	0x0070
        /*0014*/ 	.byte	0x00, 0xf0, 0x01, 0x10


	//----- nvinfo : EIATTR_SPARSE_MMA_MASK
	.align		4
.L_23:
        /*0018*/ 	.byte	0x03, 0x50
        /*001a*/ 	.short	0x0000


	//----- nvinfo : EIATTR_MAXREG_COUNT
	.align		4
        /*001c*/ 	.byte	0x03, 0x1b
        /*001e*/ 	.short	0x00a8


	//----- nvinfo : EIATTR_NUM_BARRIERS
	.align		4
        /*0020*/ 	.byte	0x02, 0x4c
        /*0022*/ 	.byte	0x01
	.zero		1


	//----- nvinfo : EIATTR_EXTERNS
	.align		4
        /*0024*/ 	.byte	0x04, 0x0f
        /*0026*/ 	.short	(.L_25 - .L_24)


	//   ....[0]....
	.align		4
.L_24:
        /*0028*/ 	.word	index@(__assertfail)


	//----- nvinfo : EIATTR_MERCURY_ISA_VERSION
	.align		4
.L_25:
        /*002c*/ 	.byte	0x03, 0x5f
        /*002e*/ 	.short	0x0101


	//----- nvinfo : EIATTR_INT_WARP_WIDE_INSTR_OFFSETS
	.align		4
        /*0030*/ 	.byte	0x04, 0x31
        /*0032*/ 	.short	(.L_27 - .L_26)


	//   ....[0]....
.L_26:
        /*0034*/ 	.word	0x000005a0


	//   ....[1]....
        /*0038*/ 	.word	0x000005d0


	//   ....[2]....
        /*003c*/ 	.word	0x00000790


	//   ....[3]....
        /*0040*/ 	.word	0x00001ff0


	//----- nvinfo : EIATTR_COOP_GROUP_MASK_REGIDS
	.align		4
.L_27:
        /*0044*/ 	.byte	0x04, 0x29
        /*0046*/ 	.short	(.L_29 - .L_28)


	//   ....[0]....
.L_28:
        /*0048*/ 	.word	0xffffffff


	//   ....[1]....
        /*004c*/ 	.word	0xffffffff


	//   ....[2]....
        /*0050*/ 	.word	0xffffffff


	//   ....[3]....
        /*0054*/ 	.word	0xffffffff


	//   ....[4]....
        /*0058*/ 	.word	0xffffffff


	//   ....[5]....
        /*005c*/ 	.word	0xffffffff


	//----- nvinfo : EIATTR_COOP_GROUP_INSTR_OFFSETS
	.align		4
.L_29:
        /*0060*/ 	.byte	0x04, 0x28
        /*0062*/ 	.short	(.L_31 - .L_30)


	//   ....[0]....
.L_30:
        /*0064*/ 	.word	0x00000060


	//   ....[1]....
        /*0068*/ 	.word	0x00000070


	//   ....[2]....
        /*006c*/ 	.word	0x00000130


	//   ....[3]....
        /*0070*/ 	.word	0x000003e0


	//   ....[4]....
        /*0074*/ 	.word	0x00000910


	//   ....[5]....
        /*0078*/ 	.word	0x000015b0


	//----- nvinfo : EIATTR_REG_RECONFIG
	.align		4
.L_31:
        /*007c*/ 	.byte	0x01, 0x54
	.zero		2


	//----- nvinfo : EIATTR_SYSCALL_OFFSETS
	.align		4
        /*0080*/ 	.byte	0x04, 0x46
        /*0082*/ 	.short	(.L_33 - .L_32)


	//   ....[0]....
.L_32:
        /*0084*/ 	.word	0x000017a0


	//----- nvinfo : EIATTR_MBARRIER_INSTR_OFFSETS
	.align		4
.L_33:
        /*0088*/ 	.byte	0x04, 0x39
        /*008a*/ 	.short	(.L_35 - .L_34)


	//   ....[0]....
.L_34:
        /*008c*/ 	.word	0x00000250
        /*0090*/ 	.word	0x000000ff
        /*0094*/ 	.word	0x00000000
        /*0098*/ 	.short	0x0100
        /*009a*/ 	.byte	0x08
	.zero		1


	//   ....[1]....
        /*009c*/ 	.word	0x00000260
        /*00a0*/ 	.word	0x000000ff
        /*00a4*/ 	.word	0x00000058
        /*00a8*/ 	.short	0x0100
        /*00aa*/ 	.byte	0x08
	.zero		1


	//   ....[2]....
        /*00ac*/ 	.word	0x00000270
        /*00b0*/ 	.word	0x000000ff
        /*00b4*/ 	.word	0x00000008
        /*00b8*/ 	.short	0x0100
        /*00ba*/ 	.byte	0x08
	.zero		1


	//   ....[3]....
        /*00bc*/ 	.word	0x00000280
        /*00c0*/ 	.word	0x000000ff
        /*00c4*/ 	.word	0x00000060
        /*00c8*/ 	.short	0x0100
        /*00ca*/ 	.byte	0x08
	.zero		1


	//   ....[4]....
        /*00cc*/ 	.word	0x00000290
        /*00d0*/ 	.word	0x000000ff
        /*00d4*/ 	.word	0x00000010
        /*00d8*/ 	.short	0x0100
        /*00da*/ 	.byte	0x08
	.zero		1


	//   ....[5]....
        /*00dc*/ 	.word	0x000002a0
        /*00e0*/ 	.word	0x000000ff
        /*00e4*/ 	.word	0x00000068
        /*00e8*/ 	.short	0x0100
        /*00ea*/ 	.byte	0x08
	.zero		1


	//   ....[6]....
        /*00ec*/ 	.word	0x000002b0
        /*00f0*/ 	.word	0x000000ff
        /*00f4*/ 	.word	0x00000018
        /*00f8*/ 	.short	0x0100
        /*00fa*/ 	.byte	0x08
	.zero		1


	//   ....[7]....
        /*00fc*/ 	.word	0x000002c0
        /*0100*/ 	.word	0x000000ff
        /*0104*/ 	.word	0x00000070
        /*0108*/ 	.short	0x0100
        /*010a*/ 	.byte	0x08
	.zero		1


	//   ....[8]....
        /*010c*/ 	.word	0x000002d0
        /*0110*/ 	.word	0x000000ff
        /*0114*/ 	.word	0x00000020
        /*0118*/ 	.short	0x0100
        /*011a*/ 	.byte	0x08
	.zero		1


	//   ....[9]....
        /*011c*/ 	.word	0x000002e0
        /*0120*/ 	.word	0x000000ff
        /*0124*/ 	.word	0x00000078
        /*0128*/ 	.short	0x0100
        /*012a*/ 	.byte	0x08
	.zero		1


	//   ....[10]....
        /*012c*/ 	.word	0x000002f0
        /*0130*/ 	.word	0x000000ff
        /*0134*/ 	.word	0x00000028
        /*0138*/ 	.short	0x0100
        /*013a*/ 	.byte	0x08
	.zero		1


	//   ....[11]....
        /*013c*/ 	.word	0x00000300
        /*0140*/ 	.word	0x000000ff
        /*0144*/ 	.word	0x00000080
        /*0148*/ 	.short	0x0100
        /*014a*/ 	.byte	0x08
	.zero		1


	//   ....[12]....
        /*014c*/ 	.word	0x00000310
        /*0150*/ 	.word	0x000000ff
        /*0154*/ 	.word	0x00000030
        /*0158*/ 	.short	0x0100
        /*015a*/ 	.byte	0x08
	.zero		1


	//   ....[13]....
        /*015c*/ 	.word	0x00000320
        /*0160*/ 	.word	0x000000ff
        /*0164*/ 	.word	0x00000088
        /*0168*/ 	.short	0x0100
        /*016a*/ 	.byte	0x08
	.zero		1


	//   ....[14]....
        /*016c*/ 	.word	0x00000330
        /*0170*/ 	.word	0x000000ff
        /*0174*/ 	.word	0x00000038
        /*0178*/ 	.short	0x0100
        /*017a*/ 	.byte	0x08
	.zero		1


	//   ....[15]....
        /*017c*/ 	.word	0x00000340
        /*0180*/ 	.word	0x000000ff
        /*0184*/ 	.word	0x00000090
        /*0188*/ 	.short	0x0100
        /*018a*/ 	.byte	0x08
	.zero		1


	//   ....[16]....
        /*018c*/ 	.word	0x00000350
        /*0190*/ 	.word	0x000000ff
        /*0194*/ 	.word	0x00000040
        /*0198*/ 	.short	0x0100
        /*019a*/ 	.byte	0x08
	.zero		1


	//   ....[17]....
        /*019c*/ 	.word	0x00000360
        /*01a0*/ 	.word	0x000000ff
        /*01a4*/ 	.word	0x00000098
        /*01a8*/ 	.short	0x0100
        /*01aa*/ 	.byte	0x08
	.zero		1


	//   ....[18]....
        /*01ac*/ 	.word	0x00000370
        /*01b0*/ 	.word	0x000000ff
        /*01b4*/ 	.word	0x00000048
        /*01b8*/ 	.short	0x0100
        /*01ba*/ 	.byte	0x08
	.zero		1


	//   ....[19]....
        /*01bc*/ 	.word	0x00000380
        /*01c0*/ 	.word	0x000000ff
        /*01c4*/ 	.word	0x000000a0
        /*01c8*/ 	.short	0x0100
        /*01ca*/ 	.byte	0x08
	.zero		1


	//   ....[20]....
        /*01cc*/ 	.word	0x00000390
        /*01d0*/ 	.word	0x000000ff
        /*01d4*/ 	.word	0x00000050
        /*01d8*/ 	.short	0x0100
        /*01da*/ 	.byte	0x08
	.zero		1


	//   ....[21]....
        /*01dc*/ 	.word	0x000003a0
        /*01e0*/ 	.word	0x000000ff
        /*01e4*/ 	.word	0x000000a8
        /*01e8*/ 	.short	0x0100
        /*01ea*/ 	.byte	0x08
	.zero		1


	//   ....[22]....
        /*01ec*/ 	.word	0x00000820
        /*01f0*/ 	.word	0x000000ff
        /*01f4*/ 	.word	0x000000c0
        /*01f8*/ 	.short	0x0100
        /*01fa*/ 	.byte	0x06
	.zero		1


	//   ....[23]....
        /*01fc*/ 	.word	0x000008b0
        /*0200*/ 	.word	0x000000ff
        /*0204*/ 	.word	0x000000c8
        /*0208*/ 	.short	0x0100
        /*020a*/ 	.byte	0x06
	.zero		1


	//   ....[24]....
        /*020c*/ 	.word	0x00001860
        /*0210*/ 	.word	0x00000003
        /*0214*/ 	.word	0x00000000
        /*0218*/ 	.short	0x010a
        /*021a*/ 	.byte	0x3f
	.zero		1


	//   ....[25]....
        /*021c*/ 	.word	0x000018c0
        /*0220*/ 	.word	0x00000003
        /*0224*/ 	.word	0x00000000
        /*0228*/ 	.short	0x010a
        /*022a*/ 	.byte	0x3f
	.zero		1


	//   ....[26]....
        /*022c*/ 	.word	0x00001c20
        /*0230*/ 	.word	0x00000005
        /*0234*/ 	.word	0x00000000
        /*0238*/ 	.short	0x010a
        /*023a*/ 	.byte	0x3f
	.zero		1


	//   ....[27]....
        /*023c*/ 	.word	0x00001c60
        /*0240*/ 	.word	0x00000005
        /*0244*/ 	.word	0x00000000
        /*0248*/ 	.short	0x010a
        /*024a*/ 	.byte	0x3f
	.zero		1


	//   ....[28]....
        /*024c*/ 	.word	0x00001ea0
        /*0250*/ 	.word	0x00000004
        /*0254*/ 	.word	0x00000000
        /*0258*/ 	.short	0x0101
        /*025a*/ 	.byte	0x3f
	.zero		1


	//   ....[29]....
        /*025c*/ 	.word	0x00002090
        /*0260*/ 	.word	0x00000000
        /*0264*/ 	.word	0x00000000
        /*0268*/ 	.short	0x0101
        /*026a*/ 	.byte	0x3f
	.zero		1


	//   ....[30]....
        /*026c*/ 	.word	0x00007d80
        /*0270*/ 	.word	0x00000017
        /*0274*/ 	.word	0x00000058
        /*0278*/ 	.short	0x010a
        /*027a*/ 	.byte	0x3f
	.zero		1


	//   ....[31]....
        /*027c*/ 	.word	0x00008100
        /*0280*/ 	.word	0x00000006
        /*0284*/ 	.word	0x000000c8
        /*0288*/ 	.short	0x0101
        /*028a*/ 	.byte	0x3f
	.zero		1


	//   ....[32]....
        /*028c*/ 	.word	0x00008850
        /*0290*/ 	.word	0x00000007
        /*0294*/ 	.word	0x00000000
        /*0298*/ 	.short	0x010a
        /*029a*/ 	.byte	0x3f
	.zero		1


	//   ....[33]....
        /*029c*/ 	.word	0x000088d0
        /*02a0*/ 	.word	0x00000006
        /*02a4*/ 	.word	0x00000000
        /*02a8*/ 	.short	0x010a
        /*02aa*/ 	.byte	0x3f
	.zero		1


	//   ....[34]....
        /*02ac*/ 	.word	0x00008960
        /*02b0*/ 	.word	0x00000007
        /*02b4*/ 	.word	0x00000000
        /*02b8*/ 	.short	0x010a
        /*02ba*/ 	.byte	0x3f
	.zero		1


	//   ....[35]....
        /*02bc*/ 	.word	0x000089f0
        /*02c0*/ 	.word	0x00000006
        /*02c4*/ 	.word	0x00000000
        /*02c8*/ 	.short	0x010a
        /*02ca*/ 	.byte	0x3f
	.zero		1


	//   ....[36]....
        /*02cc*/ 	.word	0x00008a80
        /*02d0*/ 	.word	0x00000007
        /*02d4*/ 	.word	0x00000000
        /*02d8*/ 	.short	0x010a
        /*02da*/ 	.byte	0x3f
	.zero		1


	//   ....[37]....
        /*02dc*/ 	.word	0x00008b10
        /*02e0*/ 	.word	0x00000006
        /*02e4*/ 	.word	0x00000000
        /*02e8*/ 	.short	0x010a
        /*02ea*/ 	.byte	0x3f
	.zero		1


	//   ....[38]....
        /*02ec*/ 	.word	0x00008ba0
        /*02f0*/ 	.word	0x00000007
        /*02f4*/ 	.word	0x00000000
        /*02f8*/ 	.short	0x010a
        /*02fa*/ 	.byte	0x3f
	.zero		1


	//   ....[39]....
        /*02fc*/ 	.word	0x00008c30
        /*0300*/ 	.word	0x00000006
        /*0304*/ 	.word	0x00000000
        /*0308*/ 	.short	0x010a
        /*030a*/ 	.byte	0x3f
	.zero		1


	//   ....[40]....
        /*030c*/ 	.word	0x00008cc0
        /*0310*/ 	.word	0x00000007
        /*0314*/ 	.word	0x00000000
        /*0318*/ 	.short	0x010a
        /*031a*/ 	.byte	0x3f
	.zero		1


	//   ....[41]....
        /*031c*/ 	.word	0x00008d50
        /*0320*/ 	.word	0x00000006
        /*0324*/ 	.word	0x00000000
        /*0328*/ 	.short	0x010a
        /*032a*/ 	.byte	0x3f
	.zero		1


	//   ....[42]....
        /*032c*/ 	.word	0x00008de0
        /*0330*/ 	.word	0x00000005
        /*0334*/ 	.word	0x00000000
        /*0338*/ 	.short	0x010a
        /*033a*/ 	.byte	0x3f
	.zero		1


	//   ....[43]....
        /*033c*/ 	.word	0x00008e40
        /*0340*/ 	.word	0x00000003
        /*0344*/ 	.word	0x00000000
        /*0348*/ 	.short	0x010a
        /*034a*/ 	.byte	0x3f
	.zero		1


	//   ....[44]....
        /*034c*/ 	.word	0x00008e90
        /*0350*/ 	.word	0x00000005
        /*0354*/ 	.word	0x00000000
        /*0358*/ 	.short	0x010a
        /*035a*/ 	.byte	0x3f
	.zero		1


	//   ....[45]....
        /*035c*/ 	.word	0x00008f60
        /*0360*/ 	.word	0x00000017
        /*0364*/ 	.word	0x00000058
        /*0368*/ 	.short	0x010a
        /*036a*/ 	.byte	0x3f
	.zero		1


	//   ....[46]....
        /*036c*/ 	.word	0x00009030
        /*0370*/ 	.word	0x00000007
        /*0374*/ 	.word	0x00000000
        /*0378*/ 	.short	0x010a
        /*037a*/ 	.byte	0x3f
	.zero		1


	//   ....[47]....
        /*037c*/ 	.word	0x00009080
        /*0380*/ 	.word	0x00000006
        /*0384*/ 	.word	0x00000000
        /*0388*/ 	.short	0x010a
        /*038a*/ 	.byte	0x3f
	.zero		1


	//   ....[48]....
        /*038c*/ 	.word	0x000090d0
        /*0390*/ 	.word	0x00000007
        /*0394*/ 	.word	0x00000000
        /*0398*/ 	.short	0x010a
        /*039a*/ 	.byte	0x3f
	.zero		1


	//   ....[49]....
        /*039c*/ 	.word	0x00009120
        /*03a0*/ 	.word	0x00000006
        /*03a4*/ 	.word	0x00000000
        /*03a8*/ 	.short	0x010a
        /*03aa*/ 	.byte	0x3f
	.zero		1


	//   ....[50]....
        /*03ac*/ 	.word	0x00009170
        /*03b0*/ 	.word	0x00000007
        /*03b4*/ 	.word	0x00000000
        /*03b8*/ 	.short	0x010a
        /*03ba*/ 	.byte	0x3f
	.zero		1


	//   ....[51]....
        /*03bc*/ 	.word	0x000091c0
        /*03c0*/ 	.word	0x00000006
        /*03c4*/ 	.word	0x00000000
        /*03c8*/ 	.short	0x010a
        /*03ca*/ 	.byte	0x3f
	.zero		1


	//   ....[52]....
        /*03cc*/ 	.word	0x00009210
        /*03d0*/ 	.word	0x00000007
        /*03d4*/ 	.word	0x00000000
        /*03d8*/ 	.short	0x010a
        /*03da*/ 	.byte	0x3f
	.zero		1


	//   ....[53]....
        /*03dc*/ 	.word	0x00009260
        /*03e0*/ 	.word	0x00000006
        /*03e4*/ 	.word	0x00000000
        /*03e8*/ 	.short	0x010a
        /*03ea*/ 	.byte	0x3f
	.zero		1


	//   ....[54]....
        /*03ec*/ 	.word	0x000092b0
        /*03f0*/ 	.word	0x00000007
        /*03f4*/ 	.word	0x00000000
        /*03f8*/ 	.short	0x010a
        /*03fa*/ 	.byte	0x3f
	.zero		1


	//   ....[55]....
        /*03fc*/ 	.word	0x00009300
        /*0400*/ 	.word	0x00000006
        /*0404*/ 	.word	0x00000000
        /*0408*/ 	.short	0x010a
        /*040a*/ 	.byte	0x3f
	.zero		1


	//----- nvinfo : EIATTR_NUM_MBARRIERS
	.align		4
.L_35:
        /*040c*/ 	.byte	0x03, 0x38
        /*040e*/ 	.short	0x0018


	//----- nvinfo : EIATTR_EXIT_INSTR_OFFSETS
	.align		4
        /*0410*/ 	.byte	0x04, 0x1c
        /*0412*/ 	.short	(.L_37 - .L_36)


	//   ....[0]....
.L_36:
        /*0414*/ 	.word	0x00000af0


	//   ....[1]....
        /*0418*/ 	.word	0x00001310


	//   ....[2]....
        /*041c*/ 	.word	0x00007500


	//   ....[3]....
        /*0420*/ 	.word	0x00007a60


	//   ....[4]....
        /*0424*/ 	.word	0x00008e30


	//----- nvinfo : EIATTR_MAX_THREADS
	.align		4
.L_37:
        /*0428*/ 	.byte	0x04, 0x05
        /*042a*/ 	.short	(.L_39 - .L_38)
.L_38:
        /*042c*/ 	.word	0x00000180
        /*0430*/ 	.word	0x00000001
        /*0434*/ 	.word	0x00000001


	//----- nvinfo : EIATTR_CRS_STACK_SIZE
	.align		4
.L_39:
        /*0438*/ 	.byte	0x04, 0x1e
        /*043a*/ 	.short	(.L_41 - .L_40)
.L_40:
        /*043c*/ 	.word	0x00000000


	//----- nvinfo : EIATTR_CBANK_PARAM_SIZE
	.align		4
.L_41:
        /*0440*/ 	.byte	0x03, 0x19
        /*0442*/ 	.short	0x0470


	//----- nvinfo : EIATTR_PARAM_CBANK
	.align		4
        /*0444*/ 	.byte	0x04, 0x0a
        /*0446*/ 	.short	(.L_43 - .L_42)
	.align		4
.L_42:
        /*0448*/ 	.word	index@(.nv.constant0._ZN7cutlass13device_kernelINS_4gemm6kernel13GemmUniversalIN4cute5tupleIJiiiiEEENS1_10collective13CollectiveMmaINS1_34MainloopSm90TmaGmmaWarpSpecializedILi11ENS5_IJNS4_1CILi2EEENSA_ILi1EEESC_EEENS1_35KernelTmaWarpSpecializedCooperativeEEENS5_IJNSA_ILi256EEENSA_ILi64EEENSA_ILi32EEEEEENS_6half_tENS5_IJlSC_lEEESK_SL_NS4_8TiledMMAINS4_8MMA_AtomIJNS4_4SM904GMMA25MMA_64x64x16_F32F16F16_SSILNSP_5MajorE0ELSR_0ELNSP_7ScaleInE1ELSS_1EEEEEENS4_6LayoutISD_NS5_IJSC_NSA_ILi0EEESW_EEEEENS5_IJNS4_10UnderscoreESZ_SZ_EEEEENS4_13SM90_TMA_LOADENS4_14ComposedLayoutINS4_7SwizzleILi2ELi4ELi3EEENS4_18smem_ptr_flag_bitsILi16EEENSV_INS5_IJNSA_ILi8EEESI_EEENS5_IJSI_SC_EEEEEEEvNS4_8identityENS4_23SM90_TMA_LOAD_MULTICASTES1C_vS1D_EENS_8epilogue10collective6detail29Sm90TmaWarpSpecializedAdapterINS1H_15DefaultEpilogueISK_SL_SL_NS1G_6thread17LinearCombinationISK_Li1EffLNS1L_9ScaleType4KindE0ELNS_15FloatRoundStyleE2ESK_EENS1_15EpilogueDefaultEEEEEvvEEEEvNT_6ParamsE)
        /*044c*/ 	.short	0x0210
        /*044e*/ 	.short	0x0470


	//----- nvinfo : EIATTR_SW_WAR
	.align		4
.L_43:
        /*0450*/ 	.byte	0x04, 0x36
        /*0452*/ 	.short	(.L_45 - .L_44)
.L_44:
        /*0454*/ 	.word	0x00000008
.L_45:


//--------------------- .nv.callgraph             --------------------------
	.section	.nv.callgraph,"",@"SHT_CUDA_CALLGRAPH"
	.align	4
	.sectionentsize	8
	.align		4
        /*0000*/ 	.word	0x00000000
	.align		4
        /*0004*/ 	.word	0xffffffff
	.align		4
        /*0008*/ 	.word	index@(_ZN7cutlass13device_kernelINS_4gemm6kernel13GemmUniversalIN4cute5tupleIJiiiiEEENS1_10collective13CollectiveMmaINS1_34MainloopSm90TmaGmmaWarpSpecializedILi11ENS5_IJNS4_1CILi2EEENSA_ILi1EEESC_EEENS1_35KernelTmaWarpSpecializedCooperativeEEENS5_IJNSA_ILi256EEENSA_ILi64EEENSA_ILi32EEEEEENS_6half_tENS5_IJlSC_lEEESK_SL_NS4_8TiledMMAINS4_8MMA_AtomIJNS4_4SM904GMMA25MMA_64x64x16_F32F16F16_SSILNSP_5MajorE0ELSR_0ELNSP_7ScaleInE1ELSS_1EEEEEENS4_6LayoutISD_NS5_IJSC_NSA_ILi0EEESW_EEEEENS5_IJNS4_10UnderscoreESZ_SZ_EEEEENS4_13SM90_TMA_LOADENS4_14ComposedLayoutINS4_7SwizzleILi2ELi4ELi3EEENS4_18smem_ptr_flag_bitsILi16EEENSV_INS5_IJNSA_ILi8EEESI_EEENS5_IJSI_SC_EEEEEEEvNS4_8identityENS4_23SM90_TMA_LOAD_MULTICASTES1C_vS1D_EENS_8epilogue10collective6detail29Sm90TmaWarpSpecializedAdapterINS1H_15DefaultEpilogueISK_SL_SL_NS1G_6thread17LinearCombinationISK_Li1EffLNS1L_9ScaleType4KindE0ELNS_15FloatRoundStyleE2ESK_EENS1_15EpilogueDefaultEEEEEvvEEEEvNT_6ParamsE)
	.align		4
        /*000c*/ 	.word	index@(__assertfail)
	.align		4
        /*0010*/ 	.word	0x00000000
	.align		4
        /*0014*/ 	.word	0xfffffffe
	.align		4
        /*0018*/ 	.word	0x00000000
	.align		4
        /*001c*/ 	.word	0xfffffffd
	.align		4
        /*0020*/ 	.word	0x00000000
	.align		4
        /*0024*/ 	.word	0xfffffffc


//--------------------- .nv.constant4             --------------------------
	.section	.nv.constant4,"a",@progbits
	.align	8
	.align		8
.nv.constant4:
        /*0000*/ 	.dword	__assertfail
	.align		8
        /*0008*/ 	.dword	__unnamed_1
	.align		8
        /*0010*/ 	.dword	_ZN39_INTERNAL_9f05cea1_4_k_cu_3e883de7_34264cuda3std3__45__cpo5beginE
	.align		8
        /*0018*/ 	.dword	_ZN39_INTERNAL_9f05cea1_4_k_cu_3e883de7_34264cuda3std3__45__cpo3endE
	.align		8
        /*0020*/ 	.dword	_ZN39_INTERNAL_9f05cea1_4_k_cu_3e883de7_34264cuda3std3__45__cpo6cbeginE
	.align		8
        /*0028*/ 	.dword	_ZN39_INTERNAL_9f05cea1_4_k_cu_3e883de7_34264cuda3std3__45__cpo4cendE
	.align		8
        /*0030*/ 	.dword	_ZN39_INTERNAL_9f05cea1_4_k_cu_3e883de7_34264cuda3std3__441_GLOBAL__N__9f05cea1_4_k_cu_3e883de7_34266ignoreE
	.align		8
        /*0038*/ 	.dword	_ZN39_INTERNAL_9f05cea1_4_k_cu_3e883de7_34264cuda3std3__419piecewise_constructE
	.align		8
        /*0040*/ 	.dword	_ZN39_INTERNAL_9f05cea1_4_k_cu_3e883de7_34264cuda3std3__48in_placeE
	.align		8
        /*0048*/ 	.dword	_ZN39_INTERNAL_9f05cea1_4_k_cu_3e883de7_34264cuda3std6ranges3__45__cpo4swapE
	.align		8
        /*0050*/ 	.dword	_ZN39_INTERNAL_9f05cea1_4_k_cu_3e883de7_34264cuda3std6ranges3__45__cpo9iter_moveE
	.align		8
        /*0058*/ 	.dword	_ZN39_INTERNAL_9f05cea1_4_k_cu_3e883de7_34264cute7productE
	.align		8
        /*0060*/ 	.dword	_ZN39_INTERNAL_9f05cea1_4_k_cu_3e883de7_34264cute1_E
	.align		8
        /*0068*/ 	.dword	$str$22
	.align		8
        /*0070*/ 	.dword	$str$23


//--------------------- .text._ZN7cutlass13device_kernelINS_4gemm6kernel13GemmUniversalIN4cute5tupleIJiiiiEEENS1_10collective13CollectiveMmaINS1_34MainloopSm90TmaGmmaWarpSpecializedILi11ENS5_IJNS4_1CILi2EEENSA_ILi1EEESC_EEENS1_35KernelTmaWarpSpecializedCooperativeEEENS5_IJNSA_ILi256EEENSA_ILi64EEENSA_ILi32EEEEEENS_6half_tENS5_IJlSC_lEEESK_SL_NS4_8TiledMMAINS4_8MMA_AtomIJNS4_4SM904GMMA25MMA_64x64x16_F32F16F16_SSILNSP_5MajorE0ELSR_0ELNSP_7ScaleInE1ELSS_1EEEEEENS4_6LayoutISD_NS5_IJSC_NSA_ILi0EEESW_EEEEENS5_IJNS4_10UnderscoreESZ_SZ_EEEEENS4_13SM90_TMA_LOADENS4_14ComposedLayoutINS4_7SwizzleILi2ELi4ELi3EEENS4_18smem_ptr_flag_bitsILi16EEENSV_INS5_IJNSA_ILi8EEESI_EEENS5_IJSI_SC_EEEEEEEvNS4_8identityENS4_23SM90_TMA_LOAD_MULTICASTES1C_vS1D_EENS_8epilogue10collective6detail29Sm90TmaWarpSpecializedAdapterINS1H_15DefaultEpilogueISK_SL_SL_NS1G_6thread17LinearCombinationISK_Li1EffLNS1L_9ScaleType4KindE0ELNS_15FloatRoundStyleE2ESK_EENS1_15EpilogueDefaultEEEEEvvEEEEvNT_6ParamsE --------------------------
	.section	.text._ZN7cutlass13device_kernelINS_4gemm6kernel13GemmUniversalIN4cute5tupleIJiiiiEEENS1_10collective13CollectiveMmaINS1_34MainloopSm90TmaGmmaWarpSpecializedILi11ENS5_IJNS4_1CILi2EEENSA_ILi1EEESC_EEENS1_35KernelTmaWarpSpecializedCooperativeEEENS5_IJNSA_ILi256EEENSA_ILi64EEENSA_ILi32EEEEEENS_6half_tENS5_IJlSC_lEEESK_SL_NS4_8TiledMMAINS4_8MMA_AtomIJNS4_4SM904GMMA25MMA_64x64x16_F32F16F16_SSILNSP_5MajorE0ELSR_0ELNSP_7ScaleInE1ELSS_1EEEEEENS4_6LayoutISD_NS5_IJSC_NSA_ILi0EEESW_EEEEENS5_IJNS4_10UnderscoreESZ_SZ_EEEEENS4_13SM90_TMA_LOADENS4_14ComposedLayoutINS4_7SwizzleILi2ELi4ELi3EEENS4_18smem_ptr_flag_bitsILi16EEENSV_INS5_IJNSA_ILi8EEESI_EEENS5_IJSI_SC_EEEEEEEvNS4_8identityENS4_23SM90_TMA_LOAD_MULTICASTES1C_vS1D_EENS_8epilogue10collective6detail29Sm90TmaWarpSpecializedAdapterINS1H_15DefaultEpilogueISK_SL_SL_NS1G_6thread17LinearCombinationISK_Li1EffLNS1L_9ScaleType4KindE0ELNS_15FloatRoundStyleE2ESK_EENS1_15EpilogueDefaultEEEEEvvEEEEvNT_6ParamsE,"ax",@progbits
	.align	128
.text._ZN7cutlass13device_kernelINS_4gemm6kernel13GemmUniversalIN4cute5tupleIJiiiiEEENS1_10collective13CollectiveMmaINS1_34MainloopSm90TmaGmmaWarpSpecializedILi11ENS5_IJNS4_1CILi2EEENSA_ILi1EEESC_EEENS1_35KernelTmaWarpSpecializedCooperativeEEENS5_IJNSA_ILi256EEENSA_ILi64EEENSA_ILi32EEEEEENS_6half_tENS5_IJlSC_lEEESK_SL_NS4_8TiledMMAINS4_8MMA_AtomIJNS4_4SM904GMMA25MMA_64x64x16_F32F16F16_SSILNSP_5MajorE0ELSR_0ELNSP_7ScaleInE1ELSS_1EEEEEENS4_6LayoutISD_NS5_IJSC_NSA_ILi0EEESW_EEEEENS5_IJNS4_10UnderscoreESZ_SZ_EEEEENS4_13SM90_TMA_LOADENS4_14ComposedLayoutINS4_7SwizzleILi2ELi4ELi3EEENS4_18smem_ptr_flag_bitsILi16EEENSV_INS5_IJNSA_ILi8EEESI_EEENS5_IJSI_SC_EEEEEEEvNS4_8identityENS4_23SM90_TMA_LOAD_MULTICASTES1C_vS1D_EENS_8epilogue10collective6detail29Sm90TmaWarpSpecializedAdapterINS1H_15DefaultEpilogueISK_SL_SL_NS1G_6thread17LinearCombinationISK_Li1EffLNS1L_9ScaleType4KindE0ELNS_15FloatRoundStyleE2ESK_EENS1_15EpilogueDefaultEEEEEvvEEEEvNT_6ParamsE:
        .type           _ZN7cutlass13device_kernelINS_4gemm6kernel13GemmUniversalIN4cute5tupleIJiiiiEEENS1_10collective13CollectiveMmaINS1_34MainloopSm90TmaGmmaWarpSpecializedILi11ENS5_IJNS4_1CILi2EEENSA_ILi1EEESC_EEENS1_35KernelTmaWarpSpecializedCooperativeEEENS5_IJNSA_ILi256EEENSA_ILi64EEENSA_ILi32EEEEEENS_6half_tENS5_IJlSC_lEEESK_SL_NS4_8TiledMMAINS4_8MMA_AtomIJNS4_4SM904GMMA25MMA_64x64x16_F32F16F16_SSILNSP_5MajorE0ELSR_0ELNSP_7ScaleInE1ELSS_1EEEEEENS4_6LayoutISD_NS5_IJSC_NSA_ILi0EEESW_EEEEENS5_IJNS4_10UnderscoreESZ_SZ_EEEEENS4_13SM90_TMA_LOADENS4_14ComposedLayoutINS4_7SwizzleILi2ELi4ELi3EEENS4_18smem_ptr_flag_bitsILi16EEENSV_INS5_IJNSA_ILi8EEESI_EEENS5_IJSI_SC_EEEEEEEvNS4_8identityENS4_23SM90_TMA_LOAD_MULTICASTES1C_vS1D_EENS_8epilogue10collective6detail29Sm90TmaWarpSpecializedAdapterINS1H_15DefaultEpilogueISK_SL_SL_NS1G_6thread17LinearCombinationISK_Li1EffLNS1L_9ScaleType4KindE0ELNS_15FloatRoundStyleE2ESK_EENS1_15EpilogueDefaultEEEEEvvEEEEvNT_6ParamsE,@function
        .size           _ZN7cutlass13device_kernelINS_4gemm6kernel13GemmUniversalIN4cute5tupleIJiiiiEEENS1_10collective13CollectiveMmaINS1_34MainloopSm90TmaGmmaWarpSpecializedILi11ENS5_IJNS4_1CILi2EEENSA_ILi1EEESC_EEENS1_35KernelTmaWarpSpecializedCooperativeEEENS5_IJNSA_ILi256EEENSA_ILi64EEENSA_ILi32EEEEEENS_6half_tENS5_IJlSC_lEEESK_SL_NS4_8TiledMMAINS4_8MMA_AtomIJNS4_4SM904GMMA25MMA_64x64x16_F32F16F16_SSILNSP_5MajorE0ELSR_0ELNSP_7ScaleInE1ELSS_1EEEEEENS4_6LayoutISD_NS5_IJSC_NSA_ILi0EEESW_EEEEENS5_IJNS4_10UnderscoreESZ_SZ_EEEEENS4_13SM90_TMA_LOADENS4_14ComposedLayoutINS4_7SwizzleILi2ELi4ELi3EEENS4_18smem_ptr_flag_bitsILi16EEENSV_INS5_IJNSA_ILi8EEESI_EEENS5_IJSI_SC_EEEEEEEvNS4_8identityENS4_23SM90_TMA_LOAD_MULTICASTES1C_vS1D_EENS_8epilogue10collective6detail29Sm90TmaWarpSpecializedAdapterINS1H_15DefaultEpilogueISK_SL_SL_NS1G_6thread17LinearCombinationISK_Li1EffLNS1L_9ScaleType4KindE0ELNS_15FloatRoundStyleE2ESK_EENS1_15EpilogueDefaultEEEEEvvEEEEvNT_6ParamsE,(.L_x_210 - _ZN7cutlass13device_kernelINS_4gemm6kernel13GemmUniversalIN4cute5tupleIJiiiiEEENS1_10collective13CollectiveMmaINS1_34MainloopSm90TmaGmmaWarpSpecializedILi11ENS5_IJNS4_1CILi2EEENSA_ILi1EEESC_EEENS1_35KernelTmaWarpSpecializedCooperativeEEENS5_IJNSA_ILi256EEENSA_ILi64EEENSA_ILi32EEEEEENS_6half_tENS5_IJlSC_lEEESK_SL_NS4_8TiledMMAINS4_8MMA_AtomIJNS4_4SM904GMMA25MMA_64x64x16_F32F16F16_SSILNSP_5MajorE0ELSR_0ELNSP_7ScaleInE1ELSS_1EEEEEENS4_6LayoutISD_NS5_IJSC_NSA_ILi0EEESW_EEEEENS5_IJNS4_10UnderscoreESZ_SZ_EEEEENS4_13SM90_TMA_LOADENS4_14ComposedLayoutINS4_7SwizzleILi2ELi4ELi3EEENS4_18smem_ptr_flag_bitsILi16EEENSV_INS5_IJNSA_ILi8EEESI_EEENS5_IJSI_SC_EEEEEEEvNS4_8identityENS4_23SM90_TMA_LOAD_MULTICASTES1C_vS1D_EENS_8epilogue10collective6detail29Sm90TmaWarpSpecializedAdapterINS1H_15DefaultEpilogueISK_SL_SL_NS1G_6thread17LinearCombinationISK_Li1EffLNS1L_9ScaleType4KindE0ELNS_15FloatRoundStyleE2ESK_EENS1_15EpilogueDefaultEEEEEvvEEEEvNT_6ParamsE)
        .other          _ZN7cutlass13device_kernelINS_4gemm6kernel13GemmUniversalIN4cute5tupleIJiiiiEEENS1_10collective13CollectiveMmaINS1_34MainloopSm90TmaGmmaWarpSpecializedILi11ENS5_IJNS4_1CILi2EEENSA_ILi1EEESC_EEENS1_35KernelTmaWarpSpecializedCooperativeEEENS5_IJNSA_ILi256EEENSA_ILi64EEENSA_ILi32EEEEEENS_6half_tENS5_IJlSC_lEEESK_SL_NS4_8TiledMMAINS4_8MMA_AtomIJNS4_4SM904GMMA25MMA_64x64x16_F32F16F16_SSILNSP_5MajorE0ELSR_0ELNSP_7ScaleInE1ELSS_1EEEEEENS4_6LayoutISD_NS5_IJSC_NSA_ILi0EEESW_EEEEENS5_IJNS4_10UnderscoreESZ_SZ_EEEEENS4_13SM90_TMA_LOADENS4_14ComposedLayoutINS4_7SwizzleILi2ELi4ELi3EEENS4_18smem_ptr_flag_bitsILi16EEENSV_INS5_IJNSA_ILi8EEESI_EEENS5_IJSI_SC_EEEEEEEvNS4_8identityENS4_23SM90_TMA_LOAD_MULTICASTES1C_vS1D_EENS_8epilogue10collective6detail29Sm90TmaWarpSpecializedAdapterINS1H_15DefaultEpilogueISK_SL_SL_NS1G_6thread17LinearCombinationISK_Li1EffLNS1L_9ScaleType4KindE0ELNS_15FloatRoundStyleE2ESK_EENS1_15EpilogueDefaultEEEEEvvEEEEvNT_6ParamsE,@"STO_CUDA_ENTRY STV_DEFAULT"
_ZN7cutlass13device_kernelINS_4gemm6kernel13GemmUniversalIN4cute5tupleIJiiiiEEENS1_10collective13CollectiveMmaINS1_34MainloopSm90TmaGmmaWarpSpecializedILi11ENS5_IJNS4_1CILi2EEENSA_ILi1EEESC_EEENS1_35KernelTmaWarpSpecializedCooperativeEEENS5_IJNSA_ILi256EEENSA_ILi64EEENSA_ILi32EEEEEENS_6half_tENS5_IJlSC_lEEESK_SL_NS4_8TiledMMAINS4_8MMA_AtomIJNS4_4SM904GMMA25MMA_64x64x16_F32F16F16_SSILNSP_5MajorE0ELSR_0ELNSP_7ScaleInE1ELSS_1EEEEEENS4_6LayoutISD_NS5_IJSC_NSA_ILi0EEESW_EEEEENS5_IJNS4_10UnderscoreESZ_SZ_EEEEENS4_13SM90_TMA_LOADENS4_14ComposedLayoutINS4_7SwizzleILi2ELi4ELi3EEENS4_18smem_ptr_flag_bitsILi16EEENSV_INS5_IJNSA_ILi8EEESI_EEENS5_IJSI_SC_EEEEEEEvNS4_8identityENS4_23SM90_TMA_LOAD_MULTICASTES1C_vS1D_EENS_8epilogue10collective6detail29Sm90TmaWarpSpecializedAdapterINS1H_15DefaultEpilogueISK_SL_SL_NS1G_6thread17LinearCombinationISK_Li1EffLNS1L_9ScaleType4KindE0ELNS_15FloatRoundStyleE2ESK_EENS1_15EpilogueDefaultEEEEEvvEEEEvNT_6ParamsE:
[----:B------:R-:W0:Y:S01]  /*0000*/  LDC R1, c[0x0][0x28] ;  /* 0x00000a00ff017b82 */ /* 0x000e220000000800 */
[----:B------:R-:W1:Y:S01]  /*0010*/  S2R R98, SR_TID.X ;  /* 0x0000000000627919 */ /* 0x000e620000002100 */
[----:B------:R-:W-:Y:S01]  /*0020*/  ELECT P0, URZ, PT ;  /* 0x00000000003f782f */ /* 0x000fe20003800000 */
[----:B------:R-:W-:Y:S01]  /*0030*/  BSSY B0, `(.L_x_0) ;  /* 0x000000f000007945 */ /* 0x000fe20003800000 */
[--C-:B-1----:R-:W-:Y:S02]  /*0040*/  SHF.R.U32.HI R0, RZ, 0x5, R98.reuse ;  /* 0x00000005ff007819 */ /* 0x102fe40000011662 */
[----:B------:R-:W-:-:S03]  /*0050*/  SHF.R.U32.HI R7, RZ, 0x7, R98 ;  /* 0x00000007ff077819 */ /* 0x000fc60000011662 */
[----:B------:R-:W1:Y:S04]  /*0060*/  SHFL.IDX PT, R3, R0, RZ, 0x1f ;  /* 0x00001fff00037589 */ /* 0x000e6800000e0000 */
[----:B------:R2:W3:Y:S01]  /*0070*/  SHFL.IDX PT, R2, R7, RZ, 0x1f ;  /* 0x00001fff07027589 */ /* 0x0004e200000e0000 */
[----:B-1----:R-:W-:-:S13]  /*0080*/  ISETP.NE.OR P0, PT, R3, RZ, !P0 ;  /* 0x000000ff0300720c */ /* 0x002fda0004705670 */
[----:B0-23--:R-:W-:Y:S05]  /*0090*/  @P0 BRA `(.L_x_1) ;  /* 0x0000000000200947 */ /* 0x00dfea0003800000 */
[----:B------:R-:W-:Y:S02]  /*00a0*/  ULDC.64 UR4, c[0x0][0x198] ;  /* 0x0000660000047ab9 */ /* 0x000fe40000000a00 */
[----:B------:R-:W-:Y:S02]  /*00b0*/  UIADD3 UR6, UP0, UR4, 0xf0, URZ ;  /* 0x000000f004067890 */ /* 0x000fe4000ff1e03f */
[----:B------:R-:W-:Y:S02]  /*00c0*/  UIADD3 UR4, UP1, UR4, 0x1f0, URZ ;  /* 0x000001f004047890 */ /* 0x000fe4000ff3e03f */
[----:B------:R-:W-:Y:S02]  /*00d0*/  UIADD3.X UR7, URZ, UR5, URZ, UP0, !UPT ;  /* 0x000000053f077290 */ /* 0x000fe400087fe43f */
[----:B------:R-:W-:-:S07]  /*00e0*/  UIADD3.X UR5, URZ, UR5, URZ, UP1, !UPT ;  /* 0x000000053f057290 */ /* 0x000fce0008ffe43f */
[----:B------:R0:W-:Y:S02]  /*00f0*/  UTMACCTL.PF [UR6] ;  /* 0x00000000060079b9 */ /* 0x0001e40008040000 */
[----:B------:R0:W-:Y:S02]  /*0100*/  UTMACCTL.PF [UR4] ;  /* 0x00000000040079b9 */ /* 0x0001e40008040000 */
[----:B0-----:R-:W-:Y:S01]  /*0110*/  NOP ;  /* 0x0000000000007918 */ /* 0x001fe20000000000 */
.L_x_1:
[----:B------:R-:W-:Y:S05]  /*0120*/  BSYNC B0 ;  /* 0x0000000000007941 */ /* 0x000fea0003800000 */
.L_x_0:
[----:B------:R-:W0:Y:S02]  /*0130*/  SHFL.IDX PT, R5, R0, RZ, 0x1f ;  /* 0x00001fff00057589 */ /* 0x000e2400000e0000 */
[----:B0-----:R-:W-:-:S13]  /*0140*/  ISETP.NE.AND P0, PT, R5, RZ, PT ;  /* 0x000000ff0500720c */ /* 0x001fda0003f05270 */
[----:B------:R-:W-:Y:S05]  /*0150*/  @P0 BRA `(.L_x_2) ;  /* 0x00000000009c0947 */ /* 0x000fea0003800000 */
[----:B------:R-:W-:Y:S01]  /*0160*/  ELECT P0, URZ, PT ;  /* 0x00000000003f782f */ /* 0x000fe20003800000 */
[----:B------:R-:W-:-:S12]  /*0170*/  BSSY B0, `(.L_x_2) ;  /* 0x0000025000007945 */ /* 0x000fd80003800000 */
[----:B------:R-:W-:Y:S05]  /*0180*/  @!P0 BRA `(.L_x_3) ;  /* 0x00000000008c8947 */ /* 0x000fea0003800000 */
[----:B------:R-:W0:Y:S01]  /*0190*/  S2UR UR8, SR_CgaCtaId ;  /* 0x00000000000879c3 */ /* 0x000e220000008800 */
[----:B------:R-:W-:Y:S01]  /*01a0*/  UMOV UR4, 0x400 ;  /* 0x0000040000047882 */ /* 0x000fe20000000000 */
[----:B------:R-:W-:Y:S01]  /*01b0*/  UMOV UR5, 0x1 ;  /* 0x0000000100057882 */ /* 0x000fe20000000000 */
[----:B------:R-:W-:Y:S02]  /*01c0*/  UMOV UR6, 0x4 ;  /* 0x0000000400067882 */ /* 0x000fe40000000000 */
[----:B------:R-:W-:-:S04]  /*01d0*/  UIADD3 UR6, -UR6, 0x100000, URZ ;  /* 0x0010000006067890 */ /* 0x000fc8000fffe13f */
[----:B------:R-:W-:Y:S02]  /*01e0*/  USHF.L.U32 UR7, UR6, 0xb, URZ ;  /* 0x0000000b06077899 */ /* 0x000fe4000800063f */
[----:B------:R-:W-:Y:S02]  /*01f0*/  USHF.L.U32 UR6, UR6, 0x1, URZ ;  /* 0x0000000106067899 */ /* 0x000fe4000800063f */
[----:B0-----:R-:W-:Y:S02]  /*0200*/  ULEA UR8, UR8, UR4, 0x18 ;  /* 0x0000000408087291 */ /* 0x001fe4000f8ec03f */
[----:B------:R-:W-:-:S04]  /*0210*/  UIADD3 UR4, -UR5, 0x100000, URZ ;  /* 0x0010000005047890 */ /* 0x000fc8000fffe13f */
[----:B------:R-:W-:Y:S02]  /*0220*/  USHF.L.U32 UR5, UR4, 0xb, URZ ;  /* 0x0000000b04057899 */ /* 0x000fe4000800063f */
[----:B------:R-:W-:Y:S01]  /*0230*/  USHF.L.U32 UR4, UR4, 0x1, URZ ;  /* 0x0000000104047899 */ /* 0x000fe2000800063f */
[----:B------:R-:W0:Y:S11]  /*0240*/  FENCE.VIEW.ASYNC.S ;  /* 0x00000000000073c6 */ /* 0x000e360000000000 */
[----:B0-----:R0:W1:Y:S01]  /*0250*/  SYNCS.EXCH.64 URZ, [UR8], UR4 ;  /* 0x00000004083f75b2 */ /* 0x0010620008000100 */
[----:B------:R0:W2:Y:S01]  /*0260*/  SYNCS.EXCH.64 URZ, [UR8+0x58], UR6 ;  /* 0x00005806083f75b2 */ /* 0x0000a20008000100 */
[----:B------:R0:W3:Y:S01]  /*0270*/  SYNCS.EXCH.64 URZ, [UR8+0x8], UR4 ;  /* 0x00000804083f75b2 */ /* 0x0000e20008000100 */
[----:B------:R0:W4:Y:S01]  /*0280*/  SYNCS.EXCH.64 URZ, [UR8+0x60], UR6 ;  /* 0x00006006083f75b2 */ /* 0x0001220008000100 */
[----:B------:R0:W0:Y:S01]  /*0290*/  SYNCS.EXCH.64 URZ, [UR8+0x10], UR4 ;  /* 0x00001004083f75b2 */ /* 0x0000220008000100 */
        /* <DEDUP_REMOVED lines=17> */
[----:B------:R-:W-:Y:S01]  /*03b0*/  NOP ;  /* 0x0000000000007918 */ /* 0x000fe20000000000 */
.L_x_3:
[----:B0-----:R-:W-:Y:S05]  /*03c0*/  BSYNC B0 ;  /* 0x0000000000007941 */ /* 0x001fea0003800000 */
.L_x_2:
[----:B------:R-:W-:Y:S01]  /*03d0*/  SHF.R.S32.HI R9, RZ, 0x1f, R98 ;  /* 0x0000001fff097819 */ /* 0x000fe20000011462 */
[----:B------:R-:W0:Y:S01]  /*03e0*/  SHFL.IDX PT, R0, R0, RZ, 0x1f ;  /* 0x00001fff00007589 */ /* 0x000e2200000e0000 */
[----:B------:R-:W5:Y:S01]  /*03f0*/  S2UR UR8, SR_CTAID.X ;  /* 0x00000000000879c3 */ /* 0x000f620000002500 */
[----:B------:R-:W-:Y:S02]  /*0400*/  ELECT P0, URZ, PT ;  /* 0x00000000003f782f */ /* 0x000fe40003800000 */
[----:B------:R-:W-:Y:S01]  /*0410*/  LEA.HI R9, R9, R98, RZ, 0x7 ;  /* 0x0000006209097211 */ /* 0x000fe200078f38ff */
[----:B------:R-:W1:Y:S01]  /*0420*/  S2R R4, SR_CTAID.Y ;  /* 0x0000000000047919 */ /* 0x000e620000002600 */
[----:B------:R-:W-:Y:S01]  /*0430*/  SHF.R.S32.HI R6, RZ, 0x1f, R5 ;  /* 0x0000001fff067819 */ /* 0x000fe20000011405 */
[----:B------:R-:W-:Y:S01]  /*0440*/  ULDC UR4, c[0x0][0x150] ;  /* 0x0000540000047ab9 */ /* 0x000fe20000000800 */
[----:B------:R-:W-:Y:S01]  /*0450*/  LOP3.LUT R9, R9, 0xffffff80, RZ, 0xc0, !PT ;  /* 0xffffff8009097812 */ /* 0x000fe200078ec0ff */
[----:B------:R-:W-:Y:S01]  /*0460*/  NOP ;  /* 0x0000000000007918 */ /* 0x000fe20000000000 */
[----:B------:R-:W-:Y:S01]  /*0470*/  LEA.HI R6, R6, R5, RZ, 0x2 ;  /* 0x0000000506067211 */ /* 0x000fe200078f10ff */
[----:B------:R-:W2:Y:S01]  /*0480*/  LDC R11, c[0x0][0x144] ;  /* 0x00005100ff0b7b82 */ /* 0x000ea20000000800 */
[----:B------:R-:W-:Y:S01]  /*0490*/  NOP ;  /* 0x0000000000007918 */ /* 0x000fe20000000000 */
[----:B------:R-:W-:Y:S01]  /*04a0*/  IMAD.IADD R8, R98, 0x1, -R9 ;  /* 0x0000000162087824 */ /* 0x000fe200078e0a09 */
[----:B------:R-:W-:Y:S01]  /*04b0*/  LOP3.LUT R6, R6, 0x3ffffffc, RZ, 0xc0, !PT ;  /* 0x3ffffffc06067812 */ /* 0x000fe200078ec0ff */
[----:B------:R-:W-:Y:S01]  /*04c0*/  IMAD.MOV.U32 R22, RZ, RZ, 0x1 ;  /* 0x00000001ff167424 */ /* 0x000fe200078e00ff */
[----:B------:R-:W-:-:S02]  /*04d0*/  ISETP.NE.AND P3, PT, R2, RZ, PT ;  /* 0x000000ff0200720c */ /* 0x000fc40003f65270 */
[----:B------:R-:W-:Y:S01]  /*04e0*/  SHF.R.S32.HI R9, RZ, 0x1f, R8 ;  /* 0x0000001fff097819 */ /* 0x000fe20000011408 */
[----:B------:R-:W-:Y:S01]  /*04f0*/  IMAD.IADD R6, R5, 0x1, -R6 ;  /* 0x0000000105067824 */ /* 0x000fe200078e0a06 */
[----:B------:R-:W3:Y:S02]  /*0500*/  LDC R13, c[0x0][0x140] ;  /* 0x00005000ff0d7b82 */ /* 0x000ee40000000800 */
[----:B------:R-:W-:Y:S02]  /*0510*/  LEA.HI R9, R9, R8, RZ, 0x3 ;  /* 0x0000000809097211 */ /* 0x000fe400078f18ff */
[----:B0-----:R-:W-:Y:S02]  /*0520*/  ISETP.NE.OR P0, PT, R0, RZ, !P0 ;  /* 0x000000ff0000720c */ /* 0x001fe40004705670 */
[----:B------:R-:W-:Y:S02]  /*0530*/  SHF.R.S32.HI R0, RZ, 0x3, R9 ;  /* 0x00000003ff007819 */ /* 0x000fe40000011409 */
[----:B-----5:R-:W-:-:S02]  /*0540*/  I2FP.F32.U32 R10, UR8 ;  /* 0x00000008000a7c45 */ /* 0x020fc40008201000 */
[----:B------:R-:W-:-:S03]  /*0550*/  SHF.R.S32.HI R9, RZ, 0x1f, R9 ;  /* 0x0000001fff097819 */ /* 0x000fc60000011409 */
[----:B------:R-:W-:Y:S01]  /*0560*/  FMUL R10, R10, UR4 ;  /* 0x000000040a0a7c20 */ /* 0x000fe20008400000 */
[----:B------:R-:W-:Y:S01]  /*0570*/  LEA.HI R9, R9, R0, RZ, 0x2 ;  /* 0x0000000009097211 */ /* 0x000fe200078f10ff */
[----:B------:R-:W-:Y:S01]  /*0580*/  ULDC UR4, c[0x0][0x154] ;  /* 0x0000550000047ab9 */ /* 0x000fe20000000800 */
[----:B-1----:R-:W-:Y:S01]  /*0590*/  I2FP.F32.U32 R12, R4 ;  /* 0x00000004000c7245 */ /* 0x002fe20000201000 */
[----:B------:R-:W-:Y:S01]  /*05a0*/  VOTEU.ALL UP0, P0 ;  /* 0x00000000003f7886 */ /* 0x000fe20000000000 */
[----:B------:R-:W-:Y:S01]  /*05b0*/  LOP3.LUT R9, R9, 0xfffffffc, RZ, 0xc0, !PT ;  /* 0xfffffffc09097812 */ /* 0x000fe200078ec0ff */
[----:B------:R-:W0:Y:S01]  /*05c0*/  F2I.U32.TRUNC.NTZ R10, R10 ;  /* 0x0000000a000a7305 */ /* 0x000e22000020f000 */
[----:B------:R-:W-:Y:S01]  /*05d0*/  VOTEU.ALL UP1, P0 ;  /* 0x00000000003f7886 */ /* 0x000fe20000020000 */
[----:B------:R-:W-:Y:S01]  /*05e0*/  FMUL R12, R12, UR4 ;  /* 0x000000040c0c7c20 */ /* 0x000fe20008400000 */
[----:B------:R-:W1:Y:S01]  /*05f0*/  @!UP0 S2UR UR7, SR_CgaCtaId ;  /* 0x00000000000789c3 */ /* 0x000e620000008800 */
[----:B------:R-:W-:Y:S01]  /*0600*/  IMAD.IADD R9, R0, 0x1, -R9 ;  /* 0x0000000100097824 */ /* 0x000fe200078e0a09 */
[----:B------:R-:W-:Y:S01]  /*0610*/  SHF.R.S32.HI R0, RZ, 0x1f, R3 ;  /* 0x0000001fff007819 */ /* 0x000fe20000011403 */
[----:B------:R-:W-:Y:S01]  /*0620*/  UMOV UR4, 0x20 ;  /* 0x0000002000047882 */ /* 0x000fe20000000000 */
[----:B------:R-:W-:Y:S01]  /*0630*/  @!UP0 UMOV UR6, 0x400 ;  /* 0x0000040000068882 */ /* 0x000fe20000000000 */
[----:B------:R-:W-:Y:S01]  /*0640*/  IMAD R19, R6, 0x4, R9 ;  /* 0x0000000406137824 */ /* 0x000fe200078e0209 */
[----:B------:R-:W5:Y:S01]  /*0650*/  F2I.U32.TRUNC.NTZ R12, R12 ;  /* 0x0000000c000c7305 */ /* 0x000f62000020f000 */
[----:B------:R-:W-:Y:S01]  /*0660*/  LEA.HI R0, R0, R3, RZ, 0x2 ;  /* 0x0000000300007211 */ /* 0x000fe200078f10ff */
[----:B------:R-:W4:Y:S01]  /*0670*/  LDC R9, c[0x0][0x148] ;  /* 0x00005200ff097b82 */ /* 0x000f220000000800 */
[----:B------:R-:W-:-:S04]  /*0680*/  @!UP0 UIADD3 UR4, -UR4, 0x100000, URZ ;  /* 0x0010000004048890 */ /* 0x000fc8000fffe13f */
[----:B------:R-:W-:Y:S02]  /*0690*/  @!UP0 USHF.L.U32 UR5, UR4, 0xb, URZ ;  /* 0x0000000b04058899 */ /* 0x000fe4000800063f */
[----:B------:R-:W-:Y:S01]  /*06a0*/  @!UP0 USHF.L.U32 UR4, UR4, 0x1, URZ ;  /* 0x0000000104048899 */ /* 0x000fe2000800063f */
[----:B------:R-:W-:Y:S01]  /*06b0*/  LEA.HI R6, R19, R19, RZ, 0x1 ;  /* 0x0000001313067211 */ /* 0x000fe200078f08ff */
[----:B0-----:R-:W-:Y:S01]  /*06c0*/  IMAD.MOV R14, RZ, RZ, -R10 ;  /* 0x000000ffff0e7224 */ /* 0x001fe200078e0a0a */
[----:B------:R-:W-:Y:S02]  /*06d0*/  LOP3.LUT R0, R0, 0xfffffffc, RZ, 0xc0, !PT ;  /* 0xfffffffc00007812 */ /* 0x000fe400078ec0ff */
[----:B------:R-:W-:Y:S01]  /*06e0*/  LOP3.LUT R10, R6, 0xfffffffe, RZ, 0xc0, !PT ;  /* 0xfffffffe060a7812 */ /* 0x000fe200078ec0ff */
[----:B--2---:R-:W-:Y:S01]  /*06f0*/  IMAD R6, R11, R14, UR8 ;  /* 0x000000080b067e24 */ /* 0x004fe2000f8e020e */
[----:B---3--:R-:W-:Y:S01]  /*0700*/  ISETP.EQ.U32.AND P2, PT, R13, 0x1, PT ;  /* 0x000000010d00780c */ /* 0x008fe20003f42070 */
[----:B------:R-:W-:-:S02]  /*0710*/  IMAD.IADD R3, R3, 0x1, -R0 ;  /* 0x0000000103037824 */ /* 0x000fc400078e0a00 */
[C---:B------:R-:W-:Y:S02]  /*0720*/  IMAD.IADD R11, R19.reuse, 0x1, -R10 ;  /* 0x00000001130b7824 */ /* 0x040fe400078e0a0a */
[----:B------:R-:W-:Y:S01]  /*0730*/  IMAD.SHL.U32 R10, R19, 0x4, RZ ;  /* 0x00000004130a7824 */ /* 0x000fe200078e00ff */
[----:B------:R-:W-:Y:S01]  /*0740*/  ISETP.NE.AND P1, PT, R3, 0x3, PT ;  /* 0x000000030300780c */ /* 0x000fe20003f25270 */
[----:B-----5:R-:W-:Y:S01]  /*0750*/  IMAD.MOV R24, RZ, RZ, -R12 ;  /* 0x000000ffff187224 */ /* 0x020fe200078e0a0c */
[----:B------:R-:W-:Y:S01]  /*0760*/  ISETP.NE.AND P4, PT, R11, R6, PT ;  /* 0x000000060b00720c */ /* 0x000fe20003f85270 */
[----:B-1----:R-:W-:Y:S01]  /*0770*/  @!UP0 ULEA UR6, UR7, UR6, 0x18 ;  /* 0x0000000607068291 */ /* 0x002fe2000f8ec03f */
[----:B------:R-:W-:Y:S01]  /*0780*/  LOP3.LUT R19, R19, 0xc, R10, 0x78, !PT ;  /* 0x0000000c13137812 */ /* 0x000fe200078e780a */
[----:B------:R-:W-:Y:S01]  /*0790*/  VOTEU.ALL UP0, P0 ;  /* 0x00000000003f7886 */ /* 0x000fe20000000000 */
[----:B------:R-:W-:Y:S01]  /*07a0*/  LOP3.LUT P0, RZ, R8, 0x7, RZ, 0xc0, !PT ;  /* 0x0000000708ff7812 */ /* 0x000fe2000780c0ff */
[----:B------:R-:W-:Y:S01]  /*07b0*/  VIADD R8, R2, 0xffffffff ;  /* 0xffffffff02087836 */ /* 0x000fe20000000000 */
[----:B------:R-:W-:Y:S01]  /*07c0*/  ISETP.EQ.OR P1, PT, R3, RZ, !P1 ;  /* 0x000000ff0300720c */ /* 0x000fe20004f22670 */
[----:B----4-:R-:W-:Y:S01]  /*07d0*/  IMAD R11, R9, R24, R4 ;  /* 0x00000018090b7224 */ /* 0x010fe200078e0204 */
[----:B------:R-:W-:-:S02]  /*07e0*/  ISETP.LT.U32.AND P0, PT, R19, 0x2, !P0 ;  /* 0x000000021300780c */ /* 0x000fc40004701070 */
[----:B------:R-:W-:Y:S02]  /*07f0*/  ISETP.EQ.AND P1, PT, R2, RZ, P1 ;  /* 0x000000ff0200720c */ /* 0x000fe40000f22270 */
[----:B------:R-:W-:Y:S01]  /*0800*/  ISETP.GE.U32.AND P6, PT, R8, 0x2, PT ;  /* 0x000000020800780c */ /* 0x000fe20003fc6070 */
[----:B------:R-:W0:Y:S02]  /*0810*/  FENCE.VIEW.ASYNC.S ;  /* 0x00000000000073c6 */ /* 0x000e240000000000 */
[----:B0-----:R0:W1:Y:S01]  /*0820*/  @!UP0 SYNCS.EXCH.64 URZ, [UR6+0xc0], UR4 ;  /* 0x0000c004063f85b2 */ /* 0x0010620008000100 */
[----:B------:R-:W-:Y:S02]  /*0830*/  @P4 LEA.HI R0, R19, R19, RZ, 0x1 ;  /* 0x0000001313004211 */ /* 0x000fe400078f08ff */
[----:B------:R-:W-:Y:S02]  /*0840*/  SEL R18, RZ, 0x1, !P1 ;  /* 0x00000001ff127807 */ /* 0x000fe40004800000 */
[----:B------:R-:W-:-:S02]  /*0850*/  @P4 SHF.R.S32.HI R0, RZ, 0x1, R0 ;  /* 0x00000001ff004819 */ /* 0x000fc40000011400 */
[----:B------:R-:W-:Y:S02]  /*0860*/  SEL R18, R18, 0x2, P6 ;  /* 0x0000000212127807 */ /* 0x000fe40003000000 */
[----:B------:R-:W-:Y:S02]  /*0870*/  @P4 ISETP.NE.AND P5, PT, R0, R11, PT ;  /* 0x0000000b0000420c */ /* 0x000fe40003fa5270 */
[----:B------:R-:W-:Y:S02]  /*0880*/  SEL R11, RZ, 0x1, !P0 ;  /* 0x00000001ff0b7807 */ /* 0x000fe40004000000 */
[----:B------:R-:W-:Y:S02]  /*0890*/  @P4 SEL R22, RZ, 0x1, P5 ;  /* 0x00000001ff164807 */ /* 0x000fe40002800000 */
[----:B------:R-:W-:Y:S01]  /*08a0*/  LOP3.LUT R0, R98, 0x7f, RZ, 0xc0, !PT ;  /* 0x0000007f62007812 */ /* 0x000fe200078ec0ff */
[----:B------:R0:W2:Y:S01]  /*08b0*/  @!UP1 SYNCS.EXCH.64 URZ, [UR6+0xc8], UR4 ;  /* 0x0000c804063f95b2 */ /* 0x0000a20008000100 */
[----:B------:R-:W-:Y:S01]  /*08c0*/  LOP3.LUT R22, R22, R11, RZ, 0xc0, !PT ;  /* 0x0000000b16167212 */ /* 0x000fe200078ec0ff */
[----:B------:R-:W-:Y:S01]  /*08d0*/  NOP ;  /* 0x0000000000007918 */ /* 0x000fe20000000000 */
[----:B------:R-:W-:Y:S05]  /*08e0*/  @!P2 BRA `(.L_x_4) ;  /* 0x000000000008a947 */ /* 0x000fea0003800000 */
[----:B-12---:R-:W-:Y:S01]  /*08f0*/  UCGABAR_ARV ;  /* 0x00000000000079c7 */ /* 0x006fe20008000000 */
[----:B------:R-:W-:Y:S05]  /*0900*/  BRA `(.L_x_5) ;  /* 0x0000000000047947 */ /* 0x000fea0003800000 */
.L_x_4:
[----:B-12---:R-:W-:Y:S01]  /*0910*/  NOP ;  /* 0x0000000000007918 */ /* 0x006fe20000000000 */
.L_x_5:
[----:B------:R-:W1:Y:S01]  /*0920*/  LDC R2, c[0x0][0x65c] ;  /* 0x00019700ff027b82 */ /* 0x000e620000000800 */
[----:B------:R-:W-:Y:S01]  /*0930*/  LOP3.LUT R5, R5, 0xfffff7ff, RZ, 0xc0, !PT ;  /* 0xfffff7ff05057812 */ /* 0x000fe200078ec0ff */
[----:B------:R-:W-:Y:S02]  /*0940*/  IMAD.U32 R10, RZ, RZ, UR8 ;  /* 0x00000008ff0a7e24 */ /* 0x000fe4000f8e00ff */
[----:B------:R-:W-:Y:S01]  /*0950*/  IMAD.MOV.U32 R11, RZ, RZ, RZ ;  /* 0x000000ffff0b7224 */ /* 0x000fe200078e00ff */
[----:B-1----:R-:W-:-:S13]  /*0960*/  ISETP.NE.AND P1, PT, R2, 0x1, PT ;  /* 0x000000010200780c */ /* 0x002fda0003f25270 */
[----:B------:R-:W1:Y:S01]  /*0970*/  @P1 LDC R17, c[0x0][0x10] ;  /* 0x00000400ff111b82 */ /* 0x000e620000000800 */
[----:B------:R-:W-:Y:S01]  /*0980*/  @P1 LOP3.LUT R5, R5, 0x800, RZ, 0xfc, !PT ;  /* 0x0000080005051812 */ /* 0x000fe200078efcff */
[----:B------:R-:W-:Y:S02]  /*0990*/  @P1 IMAD.MOV.U32 R5, RZ, RZ, RZ ;  /* 0x000000ffff051224 */ /* 0x000fe400078e00ff */
[----:B------:R-:W-:-:S04]  /*09a0*/  @P1 IMAD.MOV.U32 R15, RZ, RZ, RZ ;  /* 0x000000ffff0f1224 */ /* 0x000fc800078e00ff */
[----:B------:R-:W2:Y:S01]  /*09b0*/  @!P1 LDC R13, c[0x0][0xc] ;  /* 0x00000300ff0d9b82 */ /* 0x000ea20000000800 */
[----:B0-----:R-:W-:Y:S01]  /*09c0*/  ULDC UR4, c[0x0][0xc] ;  /* 0x0000030000047ab9 */ /* 0x001fe20000000800 */
[----:B------:R-:W-:Y:S01]  /*09d0*/  ULDC UR5, c[0x0][0x10] ;  /* 0x0000040000057ab9 */ /* 0x000fe20000000800 */
[----:B------:R-:W-:Y:S01]  /*09e0*/  ULDC UR6, c[0x0][0x14] ;  /* 0x0000050000067ab9 */ /* 0x000fe20000000800 */
[----:B------:R-:W-:-:S04]  /*09f0*/  UIMAD.WIDE.U32 UR4, UR4, UR5, URZ ;  /* 0x00000005040472a5 */ /* 0x000fc8000f8e003f */
[----:B------:R-:W-:Y:S02]  /*0a00*/  UIMAD.WIDE.U32 UR36, UR4, UR6, URZ ;  /* 0x00000006042472a5 */ /* 0x000fe4000f8e003f */
[----:B------:R-:W-:-:S04]  /*0a10*/  UIMAD UR42, UR5, UR6, URZ ;  /* 0x00000006052a72a4 */ /* 0x000fc8000f8e023f */
[----:B------:R-:W-:Y:S01]  /*0a20*/  UIADD3 UR42, UR37, UR42, URZ ;  /* 0x0000002a252a7290 */ /* 0x000fe2000fffe03f */
[----:B-1----:R-:W-:-:S04]  /*0a30*/  @P1 IMAD.WIDE.U32 R16, R17, UR8, R4 ;  /* 0x0000000811101c25 */ /* 0x002fc8000f8e0004 */
[----:B------:R-:W-:Y:S02]  /*0a40*/  @P1 IMAD.IADD R17, R17, 0x1, R15 ;  /* 0x0000000111111824 */ /* 0x000fe400078e020f */
[----:B--2---:R-:W-:-:S04]  /*0a50*/  @!P1 IMAD.WIDE.U32 R10, R4, R13, R10 ;  /* 0x0000000d040a9225 */ /* 0x004fc800078e000a */
[----:B------:R-:W-:Y:S02]  /*0a60*/  @!P1 IMAD.MOV.U32 R16, RZ, RZ, R10 ;  /* 0x000000ffff109224 */ /* 0x000fe400078e000a */
[----:B------:R-:W-:Y:S01]  /*0a70*/  @!P1 IMAD.MOV.U32 R17, RZ, RZ, R11 ;  /* 0x000000ffff119224 */ /* 0x000fe200078e000b */
[----:B------:R-:W-:Y:S06]  /*0a80*/  @!P2 BRA `(.L_x_6) ;  /* 0x00000000000ca947 */ /* 0x000fec0003800000 */
[----:B------:R-:W-:Y:S01]  /*0a90*/  UCGABAR_WAIT ;  /* 0x0000000000007dc7 */ /* 0x000fe20008000000 */
[----:B------:R-:W-:Y:S01]  /*0aa0*/  CCTL.IVALL ;  /* 0x00000000ff00798f */ /* 0x000fe20002000000 */
[----:B------:R-:W-:Y:S05]  /*0ab0*/  BRA `(.L_x_7) ;  /* 0x0000000000047947 */ /* 0x000fea0003800000 */
.L_x_6:
[----:B------:R-:W-:Y:S06]  /*0ac0*/  BAR.SYNC.DEFER_BLOCKING 0x0 ;  /* 0x0000000000007b1d */ /* 0x000fec0000010000 */
.L_x_7:
[----:B------:R-:W-:Y:S05]  /*0ad0*/  @!P3 BRA `(.L_x_8) ;  /* 0x00000068008cb947 */ /* 0x000fea0003800000 */
[----:B------:R-:W-:-:S13]  /*0ae0*/  ISETP.GT.U32.AND P0, PT, R8, 0x1, PT ;  /* 0x000000010800780c */ /* 0x000fda0003f04070 */
[----:B------:R-:W-:Y:S05]  /*0af0*/  @P0 EXIT ;  /* 0x000000000000094d */ /* 0x000fea0003800000 */
[----:B------:R-:W-:Y:S01]  /*0b00*/  ULDC.64 UR4, c[0x0][0x650] ;  /* 0x0001940000047ab9 */ /* 0x000fe20000000a00 */
[----:B------:R-:W-:Y:S01]  /*0b10*/  PRMT R3, RZ, 0x7610, R3 ;  /* 0x00007610ff037816 */ /* 0x000fe20000000003 */
[----:B------:R-:W-:Y:S01]  /*0b20*/  IMAD.MOV.U32 R109, RZ, RZ, -0x1 ;  /* 0xffffffffff6d7424 */ /* 0x000fe200078e00ff */
[----:B------:R-:W-:Y:S01]  /*0b30*/  ISETP.GE.U32.AND P0, PT, R16, UR4, PT ;  /* 0x0000000410007c0c */ /* 0x000fe2000bf06070 */
[----:B------:R-:W-:Y:S02]  /*0b40*/  IMAD.MOV.U32 R102, RZ, RZ, -0x1 ;  /* 0xffffffffff667424 */ /* 0x000fe400078e00ff */
[----:B------:R-:W-:Y:S01]  /*0b50*/  IMAD.MOV.U32 R23, RZ, RZ, -0x1 ;  /* 0xffffffffff177424 */ /* 0x000fe200078e00ff */
[----:B------:R-:W-:-:S13]  /*0b60*/  ISETP.GE.U32.AND.EX P0, PT, R17, UR5, PT, P0 ;  /* 0x0000000511007c0c */ /* 0x000fda000bf06100 */
[----:B------:R-:W-:Y:S05]  /*0b70*/  @P0 BRA `(.L_x_9) ;  /* 0x00000004002c0947 */ /* 0x000fea0003800000 */
[----:B------:R-:W0:Y:S01]  /*0b80*/  LDC.64 R26, c[0x0][0x628] ;  /* 0x00018a00ff1a7b82 */ /* 0x000e220000000a00 */
[----:B------:R-:W-:Y:S02]  /*0b90*/  IMAD.MOV.U32 R10, RZ, RZ, R16 ;  /* 0x000000ffff0a7224 */ /* 0x000fe400078e0010 */
[----:B------:R-:W-:-:S05]  /*0ba0*/  IMAD.MOV.U32 R11, RZ, RZ, R17 ;  /* 0x000000ffff0b7224 */ /* 0x000fca00078e0011 */
[----:B------:R-:W1:Y:S08]  /*0bb0*/  LDC R8, c[0x0][0x630] ;  /* 0x00018c00ff087b82 */ /* 0x000e700000000800 */
[----:B------:R-:W2:Y:S01]  /*0bc0*/  LDC.64 R28, c[0x0][0x620] ;  /* 0x00018800ff1c7b82 */ /* 0x000ea20000000a00 */
[----:B0-----:R-:W-:-:S04]  /*0bd0*/  ISETP.NE.U32.AND P0, PT, R26, RZ, PT ;  /* 0x000000ff1a00720c */ /* 0x001fc80003f05070 */
[----:B------:R-:W-:-:S13]  /*0be0*/  ISETP.NE.AND.EX P0, PT, R27, RZ, PT, P0 ;  /* 0x000000ff1b00720c */ /* 0x000fda0003f05300 */
[----:B-12---:R-:W-:Y:S05]  /*0bf0*/  @!P0 BRA `(.L_x_10) ;  /* 0x0000000000288947 */ /* 0x006fea0003800000 */
[----:B------:R-:W0:Y:S02]  /*0c00*/  LDC R3, c[0x0][0x634] ;  /* 0x00018d00ff037b82 */ /* 0x000e240000000800 */
[----:B0-----:R-:W-:-:S05]  /*0c10*/  IADD3 R3, P0, R16, R3, RZ ;  /* 0x0000000310037210 */ /* 0x001fca0007f1e0ff */
[----:B------:R-:W-:-:S04]  /*0c20*/  IMAD.X R21, RZ, RZ, R17, P0 ;  /* 0x000000ffff157224 */ /* 0x000fc800000e0611 */
[----:B------:R-:W-:-:S04]  /*0c30*/  IMAD.WIDE.U32 R10, R21, R26, RZ ;  /* 0x0000001a150a7225 */ /* 0x000fc800078e00ff */
[----:B------:R-:W-:-:S04]  /*0c40*/  IMAD.WIDE.U32 R12, P0, R3, R27, R10 ;  /* 0x0000001b030c7225 */ /* 0x000fc8000780000a */
[----:B------:R-:W-:-:S04]  /*0c50*/  IMAD.WIDE.U32 R10, R3, R26, RZ ;  /* 0x0000001a030a7225 */ /* 0x000fc800078e00ff */
[----:B------:R-:W-:Y:S01]  /*0c60*/  IMAD.X R15, RZ, RZ, RZ, P0 ;  /* 0x000000ffff0f7224 */ /* 0x000fe200000e06ff */
[----:B------:R-:W-:Y:S01]  /*0c70*/  IADD3 RZ, P0, R11, R12, RZ ;  /* 0x0000000c0bff7210 */ /* 0x000fe20007f1e0ff */
[----:B------:R-:W-:-:S04]  /*0c80*/  IMAD.MOV.U32 R14, RZ, RZ, R13 ;  /* 0x000000ffff0e7224 */ /* 0x000fc800078e000d */
[----:B------:R-:W-:-:S08]  /*0c90*/  IMAD.WIDE.U32.X R10, R21, R27, R14, P0 ;  /* 0x0000001b150a7225 */ /* 0x000fd000000e040e */
.L_x_10:
[----:B------:R-:W0:Y:S01]  /*0ca0*/  LDC.64 R32, c[0x0][0x640] ;  /* 0x00019000ff207b82 */ /* 0x000e220000000a00 */
[--C-:B------:R-:W-:Y:S01]  /*0cb0*/  SHF.R.U64 R27, R10, R8, R11.reuse ;  /* 0x000000080a1b7219 */ /* 0x100fe2000000120b */
[----:B------:R-:W-:Y:S01]  /*0cc0*/  IMAD R31, R9, R24, R4 ;  /* 0x00000018091f7224 */ /* 0x000fe200078e0204 */
[----:B------:R-:W-:Y:S01]  /*0cd0*/  SHF.R.U32.HI R3, RZ, R8, R11 ;  /* 0x00000008ff037219 */ /* 0x000fe2000001160b */
[----:B------:R-:W-:Y:S01]  /*0ce0*/  IMAD.MOV.U32 R23, RZ, RZ, 0x1 ;  /* 0x00000001ff177424 */ /* 0x000fe200078e00ff */
[----:B------:R-:W-:-:S03]  /*0cf0*/  IADD3 R5, P0, RZ, -R27, RZ ;  /* 0x8000001bff057210 */ /* 0x000fc60007f1e0ff */
[----:B------:R-:W1:Y:S02]  /*0d00*/  LDC R12, c[0x0][0x618] ;  /* 0x00018600ff0c7b82 */ /* 0x000e640000000800 */
[----:B------:R-:W-:Y:S02]  /*0d10*/  IMAD.X R3, RZ, RZ, ~R3, P0 ;  /* 0x000000ffff037224 */ /* 0x000fe400000e0e03 */
[----:B------:R-:W-:-:S04]  /*0d20*/  IMAD.WIDE.U32 R10, R5, R28, R16 ;  /* 0x0000001c050a7225 */ /* 0x000fc800078e0010 */
[----:B------:R-:W2:Y:S01]  /*0d30*/  LDC R20, c[0x0][0x608] ;  /* 0x00018200ff147b82 */ /* 0x000ea20000000800 */
[----:B------:R-:W-:Y:S02]  /*0d40*/  IMAD R8, R3, R28, RZ ;  /* 0x0000001c03087224 */ /* 0x000fe400078e02ff */
[----:B------:R-:W-:Y:S02]  /*0d50*/  IMAD.MOV.U32 R3, RZ, RZ, -0x1 ;  /* 0xffffffffff037424 */ /* 0x000fe400078e00ff */
[----:B------:R-:W-:-:S03]  /*0d60*/  IMAD R5, R5, R29, R8 ;  /* 0x0000001d05057224 */ /* 0x000fc600078e0208 */
[----:B------:R-:W3:Y:S01]  /*0d70*/  LDC R30, c[0x0][0x658] ;  /* 0x00019600ff1e7b82 */ /* 0x000ee20000000800 */
[----:B------:R-:W-:Y:S01]  /*0d80*/  IMAD.IADD R5, R11, 0x1, R5 ;  /* 0x000000010b057824 */ /* 0x000fe200078e0205 */
[----:B0-----:R-:W-:-:S04]  /*0d90*/  ISETP.NE.U32.AND P0, PT, R32, RZ, PT ;  /* 0x000000ff2000720c */ /* 0x001fc80003f05070 */
[----:B------:R-:W-:Y:S02]  /*0da0*/  ISETP.NE.AND.EX P0, PT, R33, RZ, PT, P0 ;  /* 0x000000ff2100720c */ /* 0x000fe40003f05300 */
[----:B------:R-:W0:Y:S01]  /*0db0*/  LDC R26, c[0x0][0x600] ;  /* 0x00018000ff1a7b82 */ /* 0x000e220000000800 */
[-CC-:B-1----:R-:W-:Y:S02]  /*0dc0*/  SHF.R.U64 R14, R10, R12.reuse, R5.reuse ;  /* 0x0000000c0a0e7219 */ /* 0x182fe40000001205 */
[----:B------:R-:W-:-:S05]  /*0dd0*/  SHF.R.U32.HI R5, RZ, R12, R5 ;  /* 0x0000000cff057219 */ /* 0x000fca0000011605 */
[----:B------:R-:W1:Y:S01]  /*0de0*/  LDC R15, c[0x0][0x648] ;  /* 0x00019200ff0f7b82 */ /* 0x000e620000000800 */
[-CC-:B--2---:R-:W-:Y:S02]  /*0df0*/  SHF.R.U64 R29, R14, R20.reuse, R5.reuse ;  /* 0x000000140e1d7219 */ /* 0x184fe40000001205 */
[----:B------:R-:W-:-:S05]  /*0e00*/  SHF.R.U32.HI R5, RZ, R20, R5 ;  /* 0x00000014ff057219 */ /* 0x000fca0000011605 */
[----:B------:R-:W2:Y:S01]  /*0e10*/  LDC R21, c[0x0][0x638] ;  /* 0x00018e00ff157b82 */ /* 0x000ea20000000800 */
[-CC-:B---3--:R-:W-:Y:S02]  /*0e20*/  SHF.R.U64 R20, R29, R30.reuse, R5.reuse ;  /* 0x0000001e1d147219 */ /* 0x188fe40000001205 */
[-C--:B------:R-:W-:Y:S02]  /*0e30*/  SHF.L.U32 R3, R3, R30.reuse, RZ ;  /* 0x0000001e03037219 */ /* 0x080fe400000006ff */
[----:B------:R-:W-:Y:S01]  /*0e40*/  SHF.R.U32.HI R5, RZ, R30, R5 ;  /* 0x0000001eff057219 */ /* 0x000fe20000011605 */
[----:B------:R-:W-:Y:S01]  /*0e50*/  IMAD.MOV.U32 R4, RZ, RZ, R20 ;  /* 0x000000ffff047224 */ /* 0x000fe200078e0014 */
[----:B------:R-:W-:Y:S01]  /*0e60*/  LOP3.LUT R12, RZ, R3, RZ, 0x33, !PT ;  /* 0x00000003ff0c7212 */ /* 0x000fe200078e33ff */
[----:B------:R-:W3:Y:S01]  /*0e70*/  LDC R25, c[0x0][0x610] ;  /* 0x00018400ff197b82 */ /* 0x000ee20000000800 */
[----:B------:R-:W-:Y:S05]  /*0e80*/  @!P0 BRA `(.L_x_11) ;  /* 0x0000000000288947 */ /* 0x000fea0003800000 */
[----:B------:R-:W4:Y:S02]  /*0e90*/  LDC R3, c[0x0][0x64c] ;  /* 0x00019300ff037b82 */ /* 0x000f240000000800 */
[----:B----4-:R-:W-:-:S05]  /*0ea0*/  IADD3 R3, P0, R20, R3, RZ ;  /* 0x0000000314037210 */ /* 0x010fca0007f1e0ff */
        /* <DEDUP_REMOVED lines=8> */
.L_x_11:
[----:B-1----:R-:W-:Y:S01]  /*0f30*/  SHF.R.U64 R4, R4, R15, R5 ;  /* 0x0000000f04047219 */ /* 0x002fe20000001205 */
[----:B0-----:R-:W-:Y:S01]  /*0f40*/  VIADD R5, R26, 0xffffffff ;  /* 0xffffffff1a057836 */ /* 0x001fe20000000000 */
[----:B------:R-:W-:Y:S01]  /*0f50*/  SHF.L.U32 R3, R23, R30, RZ ;  /* 0x0000001e17037219 */ /* 0x000fe200000006ff */
[----:B------:R-:W-:Y:S01]  /*0f60*/  IMAD.MOV.U32 R23, RZ, RZ, R27 ;  /* 0x000000ffff177224 */ /* 0x000fe200078e001b */
[----:B------:R-:W-:Y:S01]  /*0f70*/  LOP3.LUT R12, R29, R12, RZ, 0xc0, !PT ;  /* 0x0000000c1d0c7212 */ /* 0x000fe200078ec0ff */
[----:B------:R-:W-:Y:S01]  /*0f80*/  IMAD.MOV R8, RZ, RZ, -R4 ;  /* 0x000000ffff087224 */ /* 0x000fe200078e0a04 */
[----:B------:R-:W-:Y:S02]  /*0f90*/  SEL R6, R6, R31, !P1 ;  /* 0x0000001f06067207 */ /* 0x000fe40004800000 */
[----:B------:R-:W-:Y:S01]  /*0fa0*/  LOP3.LUT R5, R14, R5, RZ, 0xc0, !PT ;  /* 0x000000050e057212 */ /* 0x000fe200078ec0ff */
[----:B------:R-:W-:Y:S02]  /*0fb0*/  IMAD R9, R3, R4, R12 ;  /* 0x0000000403097224 */ /* 0x000fe400078e020c */
[----:B--2---:R-:W-:-:S02]  /*0fc0*/  IMAD R3, R8, R21, R20 ;  /* 0x0000001508037224 */ /* 0x004fc400078e0214 */
[----:B---3--:R-:W-:Y:S02]  /*0fd0*/  IMAD R6, R9, R25, R6 ;  /* 0x0000001909067224 */ /* 0x008fe400078e0206 */
[----:B------:R-:W-:Y:S02]  /*0fe0*/  IMAD R109, R3, R26, R5 ;  /* 0x0000001a036d7224 */ /* 0x000fe400078e0205 */
[----:B------:R-:W-:-:S03]  /*0ff0*/  IMAD.MOV.U32 R4, RZ, RZ, 0x1 ;  /* 0x00000001ff047424 */ /* 0x000fc600078e00ff */
[----:B------:R-:W-:Y:S02]  /*1000*/  SEL R102, R109, R6, !P1 ;  /* 0x000000066d667207 */ /* 0x000fe40004800000 */
[----:B------:R-:W-:Y:S02]  /*1010*/  PRMT R3, R4, 0x7610, R3 ;  /* 0x0000761004037816 */ /* 0x000fe40000000003 */
[----:B------:R-:W-:-:S07]  /*1020*/  SEL R109, R6, R109, !P1 ;  /* 0x0000006d066d7207 */ /* 0x000fce0004800000 */
.L_x_9:
[----:B------:R-:W-:-:S08]  /*1030*/  NOP ;  /* 0x0000000000007918 */ /* 0x000fd00000000000 */
[----:B------:R-:W0:Y:S02]  /*1040*/  USETMAXREG.TRY_ALLOC.CTAPOOL UP0, 0xe8 ;  /* 0x000000e8000079c8 */ /* 0x000e240008000600 */
[----:B0-----:R-:W-:-:S13]  /*1050*/  PLOP3.LUT P0, PT, PT, PT, UP0, 0x80, 0x0 ;  /* 0x000000000000781c */ /* 0x001fda0003f0f008 */
[----:B------:R-:W-:Y:S05]  /*1060*/  @!P0 BRA `(.L_x_9) ;  /* 0xfffffffc00f08947 */ /* 0x000fea000383ffff */
[----:B------:R-:W-:Y:S01]  /*1070*/  ULDC.64 UR4, c[0x0][0x598] ;  /* 0x0001660000047ab9 */ /* 0x000fe20000000a00 */
[----:B------:R-:W-:Y:S01]  /*1080*/  ULDC.64 UR38, c[0x0][0x208] ;  /* 0x0000820000267ab9 */ /* 0x000fe20000000a00 */
[----:B------:R-:W-:-:S04]  /*1090*/  ISETP.NE.U32.AND P0, PT, RZ, UR4, PT ;  /* 0x00000004ff007c0c */ /* 0x000fc8000bf05070 */
[----:B------:R-:W-:-:S13]  /*10a0*/  ISETP.NE.AND.EX P0, PT, RZ, UR5, PT, P0 ;  /* 0x00000005ff007c0c */ /* 0x000fda000bf05300 */
[----:B------:R-:W-:Y:S05]  /*10b0*/  @!P0 BRA `(.L_x_12) ;  /* 0x00000000001c8947 */ /* 0x000fea0003800000 */
[----:B------:R-:W0:Y:S02]  /*10c0*/  LDC.64 R4, c[0x0][0x598] ;  /* 0x00016600ff047b82 */ /* 0x000e240000000a00 */
[----:B0-----:R-:W2:Y:S02]  /*10d0*/  LDG.E.64 R4, desc[UR38][R4.64] ;  /* 0x0000002604047981 */ /* 0x001ea4000c1e1b00 */
[----:B--2---:R-:W-:-:S04]  /*10e0*/  ISETP.NE.U32.AND P0, PT, R4, RZ, PT ;  /* 0x000000ff0400720c */ /* 0x004fc80003f05070 */
[----:B------:R-:W-:-:S13]  /*10f0*/  ISETP.NE.AND.EX P0, PT, R5, RZ, PT, P0 ;  /* 0x000000ff0500720c */ /* 0x000fda0003f05300 */
[----:B------:R-:W-:Y:S05]  /*1100*/  @!P0 BRA `(.L_x_12) ;  /* 0x0000000000088947 */ /* 0x000fea0003800000 */
[----:B------:R0:W5:Y:S01]  /*1110*/  LD.E R90, desc[UR38][R4.64] ;  /* 0x00000026045a7980 */ /* 0x000162000c101900 */
[----:B------:R-:W-:Y:S05]  /*1120*/  BRA `(.L_x_13) ;  /* 0x0000000000247947 */ /* 0x000fea0003800000 */
.L_x_12:
[----:B------:R-:W-:Y:S02]  /*1130*/  ULDC.64 UR4, c[0x0][0x588] ;  /* 0x0001620000047ab9 */ /* 0x000fe40000000a00 */
[----:B------:R-:W-:-:S04]  /*1140*/  ISETP.NE.U32.AND P0, PT, RZ, UR4, PT ;  /* 0x00000004ff007c0c */ /* 0x000fc8000bf05070 */
[----:B------:R-:W-:-:S13]  /*1150*/  ISETP.NE.AND.EX P0, PT, RZ, UR5, PT, P0 ;  /* 0x00000005ff007c0c */ /* 0x000fda000bf05300 */
[----:B------:R-:W-:Y:S05]  /*1160*/  @!P0 BRA `(.L_x_14) ;  /* 0x00000000000c8947 */ /* 0x000fea0003800000 */
[----:B------:R-:W0:Y:S02]  /*1170*/  LDC.64 R90, c[0x0][0x588] ;  /* 0x00016200ff5a7b82 */ /* 0x000e240000000a00 */
[----:B0-----:R1:W5:Y:S01]  /*1180*/  LDG.E R90, desc[UR38][R90.64] ;  /* 0x000000265a5a7981 */ /* 0x001362000c1e1900 */
[----:B------:R-:W-:Y:S05]  /*1190*/  BRA `(.L_x_13) ;  /* 0x0000000000087947 */ /* 0x000fea0003800000 */
.L_x_14:
[----:B------:R-:W-:Y:S02]  /*11a0*/  ULDC UR4, c[0x0][0x580] ;  /* 0x0001600000047ab9 */ /* 0x000fe40000000800 */
[----:B------:R-:W-:-:S07]  /*11b0*/  IMAD.U32 R90, RZ, RZ, UR4 ;  /* 0x00000004ff5a7e24 */ /* 0x000fce000f8e00ff */
.L_x_13:
[----:B------:R-:W-:Y:S02]  /*11c0*/  ULDC.64 UR4, c[0x0][0x5a0] ;  /* 0x0001680000047ab9 */ /* 0x000fe40000000a00 */
[----:B------:R-:W-:-:S04]  /*11d0*/  ISETP.NE.U32.AND P0, PT, RZ, UR4, PT ;  /* 0x00000004ff007c0c */ /* 0x000fc8000bf05070 */
[----:B------:R-:W-:-:S13]  /*11e0*/  ISETP.NE.AND.EX P0, PT, RZ, UR5, PT, P0 ;  /* 0x00000005ff007c0c */ /* 0x000fda000bf05300 */
[----:B------:R-:W-:Y:S05]  /*11f0*/  @!P0 BRA `(.L_x_15) ;  /* 0x00000000001c8947 */ /* 0x000fea0003800000 */
[----:B0-----:R-:W0:Y:S02]  /*1200*/  LDC.64 R4, c[0x0][0x5a0] ;  /* 0x00016800ff047b82 */ /* 0x001e240000000a00 */
[----:B0-----:R-:W2:Y:S02]  /*1210*/  LDG.E.64 R4, desc[UR38][R4.64] ;  /* 0x0000002604047981 */ /* 0x001ea4000c1e1b00 */
[----:B--2---:R-:W-:-:S04]  /*1220*/  ISETP.NE.U32.AND P0, PT, R4, RZ, PT ;  /* 0x000000ff0400720c */ /* 0x004fc80003f05070 */
[----:B------:R-:W-:-:S13]  /*1230*/  ISETP.NE.AND.EX P0, PT, R5, RZ, PT, P0 ;  /* 0x000000ff0500720c */ /* 0x000fda0003f05300 */
[----:B------:R-:W-:Y:S05]  /*1240*/  @!P0 BRA `(.L_x_15) ;  /* 0x0000000000088947 */ /* 0x000fea0003800000 */
[----:B-1----:R0:W5:Y:S01]  /*1250*/  LD.E R91, desc[UR38][R4.64] ;  /* 0x00000026045b7980 */ /* 0x002162000c101900 */
[----:B------:R-:W-:Y:S05]  /*1260*/  BRA `(.L_x_16) ;  /* 0x0000000000247947 */ /* 0x000fea0003800000 */
.L_x_15:
[----:B------:R-:W-:Y:S02]  /*1270*/  ULDC.64 UR4, c[0x0][0x590] ;  /* 0x0001640000047ab9 */ /* 0x000fe40000000a00 */
[----:B------:R-:W-:-:S04]  /*1280*/  ISETP.NE.U32.AND P0, PT, RZ, UR4, PT ;  /* 0x00000004ff007c0c */ /* 0x000fc8000bf05070 */
[----:B------:R-:W-:-:S13]  /*1290*/  ISETP.NE.AND.EX P0, PT, RZ, UR5, PT, P0 ;  /* 0x00000005ff007c0c */ /* 0x000fda000bf05300 */
[----:B------:R-:W-:Y:S05]  /*12a0*/  @!P0 BRA `(.L_x_17) ;  /* 0x00000000000c8947 */ /* 0x000fea0003800000 */
[----:B0-----:R-:W1:Y:S02]  /*12b0*/  LDC.64 R4, c[0x0][0x590] ;  /* 0x00016400ff047b82 */ /* 0x001e640000000a00 */
[----:B-1----:R1:W5:Y:S01]  /*12c0*/  LDG.E R91, desc[UR38][R4.64] ;  /* 0x00000026045b7981 */ /* 0x002362000c1e1900 */
[----:B------:R-:W-:Y:S05]  /*12d0*/  BRA `(.L_x_16) ;  /* 0x0000000000087947 */ /* 0x000fea0003800000 */
.L_x_17:
[----:B------:R-:W-:Y:S02]  /*12e0*/  ULDC UR4, c[0x0][0x584] ;  /* 0x0001610000047ab9 */ /* 0x000fe40000000800 */
[----:B-1----:R-:W-:-:S07]  /*12f0*/  IMAD.U32 R91, RZ, RZ, UR4 ;  /* 0x00000004ff5b7e24 */ /* 0x002fce000f8e00ff */
.L_x_16:
[----:B------:R-:W-:-:S13]  /*1300*/  LOP3.LUT P0, RZ, R3, 0xff, RZ, 0xc0, !PT ;  /* 0x000000ff03ff7812 */ /* 0x000fda000780c0ff */
[----:B------:R-:W-:Y:S05]  /*1310*/  @!P0 EXIT ;  /* 0x000000000000894d */ /* 0x000fea0003800000 */
[----:B------:R-:W2:Y:S01]  /*1320*/  LDC R96, c[0x0][0x658] ;  /* 0x00019600ff607b82 */ /* 0x000ea20000000800 */
[----:B------:R-:W-:Y:S01]  /*1330*/  ULDC.64 UR6, c[0x0][0x288] ;  /* 0x0000a20000067ab9 */ /* 0x000fe20000000a00 */
[----:B------:R-:W-:Y:S01]  /*1340*/  LOP3.LUT R7, R7, 0x1, RZ, 0xc0, !PT ;  /* 0x0000000107077812 */ /* 0x000fe200078ec0ff */
[----:B------:R-:W-:Y:S01]  /*1350*/  UIADD3 UR4, UR7, 0x1f, URZ ;  /* 0x0000001f07047890 */ /* 0x000fe2000fffe03f */
[----:B------:R-:W-:Y:S01]  /*1360*/  SHF.R.U32.HI R3, RZ, 0x2, R98 ;  /* 0x00000002ff037819 */ /* 0x000fe20000011662 */
[----:B01----:R-:W-:Y:S01]  /*1370*/  IMAD.U32 R4, RZ, RZ, UR6 ;  /* 0x00000006ff047e24 */ /* 0x003fe2000f8e00ff */
[----:B------:R-:W-:Y:S01]  /*1380*/  SHF.R.U32.HI R0, RZ, 0x1, R0 ;  /* 0x00000001ff007819 */ /* 0x000fe20000011600 */
[----:B------:R-:W-:Y:S01]  /*1390*/  USHF.R.S32.HI UR5, URZ, 0x1f, UR4 ;  /* 0x0000001f3f057899 */ /* 0x000fe20008011404 */
[----:B------:R-:W0:Y:S01]  /*13a0*/  LDC.64 R92, c[0x0][0x5c8] ;  /* 0x00017200ff5c7b82 */ /* 0x000e220000000a00 */
[----:B------:R-:W-:Y:S01]  /*13b0*/  LOP3.LUT R97, R98, 0x3, RZ, 0xc0, !PT ;  /* 0x0000000362617812 */ /* 0x000fe200078ec0ff */
[----:B------:R-:W-:Y:S01]  /*13c0*/  IMAD.SHL.U32 R88, R7, 0x40, RZ ;  /* 0x0000004007587824 */ /* 0x000fe200078e00ff */
[----:B------:R-:W-:Y:S01]  /*13d0*/  LOP3.LUT R3, R3, 0x7, RZ, 0xc0, !PT ;  /* 0x0000000703037812 */ /* 0x000fe200078ec0ff */
[----:B------:R-:W-:Y:S01]  /*13e0*/  ULEA.HI UR5, UR5, UR4, URZ, 0x5 ;  /* 0x0000000405057291 */ /* 0x000fe2000f8f283f */
[----:B------:R-:W-:Y:S01]  /*13f0*/  LOP3.LUT R0, R0, 0x30, RZ, 0xc0, !PT ;  /* 0x0000003000007812 */ /* 0x000fe200078ec0ff */
[----:B------:R-:W-:Y:S01]  /*1400*/  IMAD R97, R97, -0x2, R4 ;  /* 0xfffffffe61617824 */ /* 0x000fe200078e0204 */
[--C-:B------:R-:W-:Y:S01]  /*1410*/  LOP3.LUT R88, R88, 0x40, R3.reuse, 0xe2, !PT ;  /* 0x0000004058587812 */ /* 0x100fe200078ee203 */
[----:B------:R-:W-:Y:S01]  /*1420*/  USHF.R.S32.HI UR43, URZ, 0x5, UR5 ;  /* 0x000000053f2b7899 */ /* 0x000fe20008011405 */
[----:B------:R-:W-:Y:S01]  /*1430*/  IADD3 R4, RZ, -R0, -R3 ;  /* 0x80000000ff047210 */ /* 0x000fe20007ffe803 */
[----:B------:R-:W-:Y:S01]  /*1440*/  IMAD.MOV.U32 R3, RZ, RZ, -0x1 ;  /* 0xffffffffff037424 */ /* 0x000fe200078e00ff */
[----:B------:R-:W-:Y:S01]  /*1450*/  LOP3.LUT R99, R98, 0x80, RZ, 0xc0, !PT ;  /* 0x0000008062637812 */ /* 0x000fe200078ec0ff */
[----:B------:R-:W-:Y:S01]  /*1460*/  IMAD.MOV.U32 R5, RZ, RZ, 0x1 ;  /* 0x00000001ff057424 */ /* 0x000fe200078e00ff */
[----:B------:R-:W-:Y:S01]  /*1470*/  UISETP.LT.AND UP0, UPT, UR43, 0x1, UPT ;  /* 0x000000012b00788c */ /* 0x000fe2000bf01270 */
[----:B------:R-:W-:Y:S01]  /*1480*/  IMAD R4, R7, -0x40, R4 ;  /* 0xffffffc007047824 */ /* 0x000fe200078e0204 */
[----:B------:R-:W-:Y:S01]  /*1490*/  ULDC UR4, c[0x0][0x284] ;  /* 0x0000a10000047ab9 */ /* 0x000fe20000000800 */
[----:B--2---:R-:W-:Y:S01]  /*14a0*/  SHF.L.U32 R3, R3, R96, RZ ;  /* 0x0000006003037219 */ /* 0x004fe200000006ff */
[----:B------:R-:W-:Y:S01]  /*14b0*/  USEL UR44, UR43, 0x1, UP0 ;  /* 0x000000012b2c7887 */ /* 0x000fe20008000000 */
[----:B------:R-:W-:Y:S01]  /*14c0*/  LOP3.LUT R88, R88, R0, RZ, 0xfc, !PT ;  /* 0x0000000058587212 */ /* 0x000fe200078efcff */
[----:B------:R-:W-:Y:S01]  /*14d0*/  IMAD.SHL.U32 R98, R98, 0x2, RZ ;  /* 0x0000000262627824 */ /* 0x000fe200078e00ff */
[----:B------:R-:W-:Y:S01]  /*14e0*/  SHF.L.U32 R96, R5, R96, RZ ;  /* 0x0000006005607219 */ /* 0x000fe200000006ff */
[----:B------:R-:W-:Y:S01]  /*14f0*/  VIADD R101, R4, UR4 ;  /* 0x0000000404657c36 */ /* 0x000fe20008000000 */
[----:B------:R-:W-:Y:S01]  /*1500*/  LOP3.LUT R114, R18, 0x1, RZ, 0xfc, !PT ;  /* 0x0000000112727812 */ /* 0x000fe200078efcff */
[----:B------:R-:W-:Y:S01]  /*1510*/  IMAD.MOV.U32 R89, RZ, RZ, RZ ;  /* 0x000000ffff597224 */ /* 0x000fe200078e00ff */
[C-C-:B0-----:R-:W-:Y:S01]  /*1520*/  SHF.L.U64.HI R94, R92.reuse, 0x7, R93.reuse ;  /* 0x000000075c5e7819 */ /* 0x141fe2000001025d */
[----:B------:R-:W-:Y:S01]  /*1530*/  UIADD3 UR44, UR43, -UR44, URZ ;  /* 0x8000002c2b2c7290 */ /* 0x000fe2000fffe03f */
[C---:B------:R-:W-:Y:S01]  /*1540*/  SHF.L.U64.HI R95, R92.reuse, 0x3, R93 ;  /* 0x000000035c5f7819 */ /* 0x040fe2000001025d */
[C---:B------:R-:W-:Y:S01]  /*1550*/  IMAD.SHL.U32 R93, R92.reuse, 0x80, RZ ;  /* 0x000000805c5d7824 */ /* 0x040fe200078e00ff */
[----:B------:R-:W-:Y:S01]  /*1560*/  SHF.R.U32.HI R99, RZ, 0x7, R99 ;  /* 0x00000007ff637819 */ /* 0x000fe20000011663 */
[----:B------:R-:W-:Y:S01]  /*1570*/  IMAD.SHL.U32 R92, R92, 0x8, RZ ;  /* 0x000000085c5c7824 */ /* 0x000fe200078e00ff */
[----:B------:R-:W-:Y:S01]  /*1580*/  LOP3.LUT R100, RZ, R3, RZ, 0x33, !PT ;  /* 0x00000003ff647212 */ /* 0x000fe200078e33ff */
[----:B------:R-:W-:Y:S01]  /*1590*/  UMOV UR40, URZ ;  /* 0x0000003f00287c82 */ /* 0x000fe20008000000 */
[----:B------:R-:W-:-:S05]  /*15a0*/  UMOV UR41, URZ ;  /* 0x0000003f00297c82 */ /* 0x000fca0008000000 */
.L_x_161:
[----:B0-----:R-:W0:Y:S01]  /*15b0*/  SHFL.IDX PT, R0, R99, RZ, 0x1f ;  /* 0x00001fff63007589 */ /* 0x001e2200000e0000 */
[----:B-1----:R-:W1:Y:S01]  /*15c0*/  S2UR UR7, SR_CgaCtaId ;  /* 0x00000000000779c3 */ /* 0x002e620000008800 */
[----:B------:R-:W-:Y:S01]  /*15d0*/  UMOV UR6, 0x400 ;  /* 0x0000040000067882 */ /* 0x000fe20000000000 */
[----:B0-----:R-:W-:Y:S01]  /*15e0*/  R2UR UR4, R0 ;  /* 0x00000000000472ca */ /* 0x001fe200000e0000 */
[----:B-1----:R-:W-:-:S12]  /*15f0*/  ULEA UR6, UR7, UR6, 0x18 ;  /* 0x0000000607067291 */ /* 0x002fd8000f8ec03f */
[----:B------:R-:W-:-:S04]  /*1600*/  ULEA.HI UR5, UR4, UR4, URZ, 0x1 ;  /* 0x0000000404057291 */ /* 0x000fc8000f8f083f */
[----:B------:R-:W-:-:S04]  /*1610*/  ULOP3.LUT UR5, UR5, 0xffffe, URZ, 0xc0, !UPT ;  /* 0x000ffffe05057892 */ /* 0x000fc8000f8ec03f */
[----:B------:R-:W-:-:S03]  /*1620*/  UIADD3 UR5, UR4, -UR5, URZ ;  /* 0x8000000504057290 */ /* 0x000fc6000fffe03f */
[----:B------:R-:W-:Y:S01]  /*1630*/  ULDC UR4, c[0x0][0x28c] ;  /* 0x0000a30000047ab9 */ /* 0x000fe20000000800 */
[----:B------:R-:W-:Y:S01]  /*1640*/  ULEA UR5, UR5, UR6, 0xc ;  /* 0x0000000605057291 */ /* 0x000fe2000f8e603f */
[----:B------:R-:W-:-:S03]  /*1650*/  ISETP.LT.AND P0, PT, RZ, UR4, PT ;  /* 0x00000004ff007c0c */ /* 0x000fc6000bf01270 */
[----:B------:R-:W-:-:S04]  /*1660*/  UIADD3 UR5, UR5, 0x180, URZ ;  /* 0x0000018005057890 */ /* 0x000fc8000fffe03f */
[----:B------:R-:W-:-:S04]  /*1670*/  USHF.R.U32.HI UR5, URZ, 0x4, UR5 ;  /* 0x000000043f057899 */ /* 0x000fc80008011605 */
[----:B------:R-:W-:-:S04]  /*1680*/  ULOP3.LUT UR5, UR5, 0x3fff, URZ, 0xc0, !UPT ;  /* 0x00003fff05057892 */ /* 0x000fc8000f8ec03f */
[----:B------:R-:W-:Y:S01]  /*1690*/  ULOP3.LUT UR45, UR5, 0x10000, URZ, 0xfc, !UPT ;  /* 0x00010000052d7892 */ /* 0x000fe2000f8efc3f */
[----:B--2345:R-:W-:Y:S11]  /*16a0*/  @P0 BRA `(.L_x_18) ;  /* 0x0000000000400947 */ /* 0x03cff60003800000 */
[----:B------:R-:W-:Y:S01]  /*16b0*/  MOV R0, 0x0 ;  /* 0x0000000000007802 */ /* 0x000fe20000000f00 */
[----:B------:R-:W-:Y:S01]  /*16c0*/  ULDC.64 UR4, c[0x4][0x68] ;  /* 0x01001a0000047ab9 */ /* 0x000fe20000000a00 */
[----:B------:R-:W-:Y:S01]  /*16d0*/  ULDC.64 UR6, c[0x4][0x8] ;  /* 0x0100020000067ab9 */ /* 0x000fe20000000a00 */
[----:B------:R-:W-:Y:S01]  /*16e0*/  IMAD.U32 R4, RZ, RZ, UR4 ;  /* 0x00000004ff047e24 */ /* 0x000fe2000f8e00ff */
[----:B------:R0:W1:Y:S01]  /*16f0*/  LDC.64 R14, c[0x4][R0] ;  /* 0x01000000000e7b82 */ /* 0x0000620000000a00 */
[----:B------:R-:W-:Y:S01]  /*1700*/  IMAD.U32 R5, RZ, RZ, UR5 ;  /* 0x00000005ff057e24 */ /* 0x000fe2000f8e00ff */
[----:B------:R-:W-:Y:S01]  /*1710*/  ULDC.64 UR4, c[0x4][0x70] ;  /* 0x01001c0000047ab9 */ /* 0x000fe20000000a00 */
[----:B------:R-:W-:Y:S02]  /*1720*/  IMAD.U32 R10, RZ, RZ, UR6 ;  /* 0x00000006ff0a7e24 */ /* 0x000fe4000f8e00ff */
[----:B------:R-:W-:Y:S02]  /*1730*/  IMAD.U32 R6, RZ, RZ, UR4 ;  /* 0x00000004ff067e24 */ /* 0x000fe4000f8e00ff */
[----:B------:R-:W-:-:S02]  /*1740*/  IMAD.U32 R7, RZ, RZ, UR5 ;  /* 0x00000005ff077e24 */ /* 0x000fc4000f8e00ff */
[----:B------:R-:W-:Y:S02]  /*1750*/  IMAD.U32 R11, RZ, RZ, UR7 ;  /* 0x00000007ff0b7e24 */ /* 0x000fe4000f8e00ff */
[----:B------:R-:W-:Y:S02]  /*1760*/  IMAD.MOV.U32 R8, RZ, RZ, 0x1e1 ;  /* 0x000001e1ff087424 */ /* 0x000fe400078e00ff */
[----:B------:R-:W-:Y:S02]  /*1770*/  IMAD.MOV.U32 R12, RZ, RZ, 0x1 ;  /* 0x00000001ff0c7424 */ /* 0x000fe400078e00ff */
[----:B0-----:R-:W-:-:S07]  /*1780*/  IMAD.MOV.U32 R13, RZ, RZ, RZ ;  /* 0x000000ffff0d7224 */ /* 0x001fce00078e00ff */
[----:B------:R-:W-:-:S07]  /*1790*/  LEPC R20, `(.L_x_18) ;  /* 0x000000001014794e */ /* 0x000fce0000000000 */
[----:B-1---5:R-:W-:Y:S05]  /*17a0*/  CALL.ABS.NOINC R14 ;  /* 0x000000000e007343 */ /* 0x022fea0003c00000 */
.L_x_18:
[----:B------:R-:W-:-:S13]  /*17b0*/  ISETP.NE.AND P0, PT, R114, 0x3, PT ;  /* 0x000000037200780c */ /* 0x000fda0003f05270 */
[----:B------:R-:W-:Y:S05]  /*17c0*/  @!P0 BRA `(.L_x_19) ;  /* 0x0000000000048947 */ /* 0x000fea0003800000 */
[----:B------:R-:W-:Y:S01]  /*17d0*/  BPT.TRAP 0x1 ;  /* 0x000000040000795c */ /* 0x000fe20000300000 */
.L_x_19:
[----:B------:R-:W0:Y:S01]  /*17e0*/  S2UR UR5, SR_CgaCtaId ;  /* 0x00000000000579c3 */ /* 0x000e220000008800 */
[----:B------:R-:W-:Y:S01]  /*17f0*/  UMOV UR4, 0x400 ;  /* 0x0000040000047882 */ /* 0x000fe20000000000 */
[----:B------:R-:W-:Y:S02]  /*1800*/  IMAD.U32 R0, RZ, RZ, UR40 ;  /* 0x00000028ff007e24 */ /* 0x000fe4000f8e00ff */
[----:B------:R-:W-:-:S03]  /*1810*/  IMAD.U32 R3, RZ, RZ, UR41 ;  /* 0x00000029ff037e24 */ /* 0x000fc6000f8e00ff */
[----:B------:R-:W-:Y:S01]  /*1820*/  SHF.L.U32 R0, R0, 0x1f, RZ ;  /* 0x0000001f00007819 */ /* 0x000fe200000006ff */
[----:B0-----:R-:W-:-:S06]  /*1830*/  ULEA UR4, UR5, UR4, 0x18 ;  /* 0x0000000405047291 */ /* 0x001fcc000f8ec03f */
[----:B------:R-:W-:-:S04]  /*1840*/  IMAD.U32 R6, RZ, RZ, UR4 ;  /* 0x00000004ff067e24 */ /* 0x000fc8000f8e00ff */
[----:B------:R-:W-:-:S04]  /*1850*/  IMAD R3, R3, 0x8, R6 ;  /* 0x0000000803037824 */ /* 0x000fc800078e0206 */
[----:B------:R0:W1:Y:S01]  /*1860*/  SYNCS.PHASECHK.TRANS64.TRYWAIT P1, [R3+URZ], R0 ;  /* 0x00000000030075a7 */ /* 0x000062000802017f */
[----:B------:R-:W-:Y:S05]  /*1870*/  @!P0 BRA `(.L_x_20) ;  /* 0x0000000000048947 */ /* 0x000fea0003800000 */
[----:B------:R-:W-:Y:S01]  /*1880*/  BPT.TRAP 0x1 ;  /* 0x000000040000795c */ /* 0x000fe20000300000 */
.L_x_20:
[----:B------:R-:W-:-:S05]  /*1890*/  IMAD.U32 R4, RZ, RZ, UR44 ;  /* 0x0000002cff047e24 */ /* 0x000fca000f8e00ff */
[----:B------:R-:W-:Y:S01]  /*18a0*/  ISETP.GE.AND P2, PT, R4, 0x1, PT ;  /* 0x000000010400780c */ /* 0x000fe20003f46270 */
[----:B-1----:R-:W-:-:S12]  /*18b0*/  @P1 BRA `(.L_x_21) ;  /* 0x0000000000081947 */ /* 0x002fd80003800000 */
[----:B------:R-:W1:Y:S02]  /*18c0*/  SYNCS.PHASECHK.TRANS64.TRYWAIT P1, [R3+URZ], R0 ;  /* 0x00000000030075a7 */ /* 0x000e64000802017f */
[----:B-1----:R-:W-:Y:S05]  /*18d0*/  @!P1 BRA `(.L_x_22) ;  /* 0x0000007400589947 */ /* 0x002fea0003800000 */
.L_x_21:
[----:B------:R-:W-:Y:S05]  /*18e0*/  WARPSYNC.ALL ;  /* 0x0000000000007948 */ /* 0x000fea0003800000 */
[----:B------:R-:W-:Y:S01]  /*18f0*/  R2UR UR4, R6 ;  /* 0x00000000060472ca */ /* 0x000fe200000e0000 */
[----:B------:R-:W-:Y:S01]  /*1900*/  ULEA UR6, UR41, UR45, 0xa ;  /* 0x0000002d29067291 */ /* 0x000fe2000f8e503f */
[----:B------:R-:W-:Y:S01]  /*1910*/  WARPGROUP.ARRIVE ;  /* 0x00000000000079c5 */ /* 0x000fe20000000000 */
[----:B------:R-:W-:Y:S01]  /*1920*/  UMOV UR9, 0x80000020 ;  /* 0x8000002000097882 */ /* 0x000fe20000000000 */
[----:B------:R-:W-:Y:S01]  /*1930*/  UMOV UR11, 0x80000020 ;  /* 0x80000020000b7882 */ /* 0x000fe20000000000 */
[----:B------:R-:W-:-:S03]  /*1940*/  UIADD3 UR7, UR6, 0x200, URZ ;  /* 0x0000020006077890 */ /* 0x000fc6000fffe03f */
[----:B------:R-:W-:-:S05]  /*1950*/  UMOV UR8, UR6 ;  /* 0x0000000600087c82 */ /* 0x000fca0008000000 */
[----:B------:R-:W-:-:S04]  /*1960*/  UIADD3 UR4, UR4, 0x2c180, URZ ;  /* 0x0002c18004047890 */ /* 0x000fc8000fffe03f */
[----:B------:R-:W-:-:S04]  /*1970*/  USHF.R.U32.HI UR4, URZ, 0x4, UR4 ;  /* 0x000000043f047899 */ /* 0x000fc80008011604 */
[----:B------:R-:W-:-:S04]  /*1980*/  ULOP3.LUT UR4, UR4, 0x3fff, URZ, 0xc0, !UPT ;  /* 0x00003fff04047892 */ /* 0x000fc8000f8ec03f */
[----:B------:R-:W-:-:S04]  /*1990*/  ULOP3.LUT UR4, UR4, 0x10000, URZ, 0xfc, !UPT ;  /* 0x0001000004047892 */ /* 0x000fc8000f8efc3f */
[----:B------:R-:W-:-:S07]  /*19a0*/  ULEA UR5, UR41, UR4, 0x8 ;  /* 0x0000000429057291 */ /* 0x000fce000f8e403f */
[----:B------:R-:W-:Y:S02]  /*19b0*/  UMOV UR10, UR5 ;  /* 0x00000005000a7c82 */ /* 0x000fe40008000000 */
[----:B------:R-:W-:Y:S01]  /*19c0*/  HGMMA.64x64x16.F32 R56, gdesc[UR8], RZ, !UPT, gsb0 ;  /* 0x00e00000083879f0 */ /* 0x000fe2000c0008ff */
[----:B------:R-:W-:Y:S01]  /*19d0*/  UMOV UR8, UR7 ;  /* 0x0000000700087c82 */ /* 0x000fe20008000000 */
[----:B------:R-:W-:Y:S01]  /*19e0*/  UMOV UR9, 0x80000020 ;  /* 0x8000002000097882 */ /* 0x000fe20000000000 */
[----:B------:R-:W-:Y:S02]  /*19f0*/  WARPGROUP.DEPBAR.LE gsb0, 0x0 ;  /* 0x00008000000079c5 */ /* 0x000fe40000010000 */
[----:B------:R-:W-:-:S06]  /*1a00*/  WARPGROUP.ARRIVE ;  /* 0x00000000000079c5 */ /* 0x000fcc0000000000 */
[----:B------:R-:W-:Y:S01]  /*1a10*/  HGMMA.64x64x16.F32 R24, gdesc[UR8], RZ, !UPT, gsb0 ;  /* 0x00e00000081879f0 */ /* 0x000fe2000c0008ff */
[----:B------:R-:W-:Y:S02]  /*1a20*/  UIADD3 UR8, UR6, 0x2, URZ ;  /* 0x0000000206087890 */ /* 0x000fe4000fffe03f */
[----:B------:R-:W-:Y:S01]  /*1a30*/  UIADD3 UR10, UR5, 0x2, URZ ;  /* 0x00000002050a7890 */ /* 0x000fe2000fffe03f */
[----:B------:R-:W-:Y:S01]  /*1a40*/  UMOV UR9, 0x80000020 ;  /* 0x8000002000097882 */ /* 0x000fe20000000000 */
[----:B------:R-:W-:Y:S01]  /*1a50*/  UMOV UR11, 0x80000020 ;  /* 0x80000020000b7882 */ /* 0x000fe20000000000 */
[----:B------:R-:W-:Y:S01]  /*1a60*/  UIADD3 UR6, UR6, 0x202, URZ ;  /* 0x0000020206067890 */ /* 0x000fe2000fffe03f */
[----:B------:R-:W-:Y:S02]  /*1a70*/  WARPGROUP.DEPBAR.LE gsb0, 0x0 ;  /* 0x00008000000079c5 */ /* 0x000fe40000010000 */
[----:B------:R-:W-:-:S06]  /*1a80*/  WARPGROUP.ARRIVE ;  /* 0x00000000000079c5 */ /* 0x000fcc0000000000 */
[----:B------:R-:W-:Y:S01]  /*1a90*/  HGMMA.64x64x16.F32 R56, gdesc[UR8], R56, gsb0 ;  /* 0x00e00000083879f0 */ /* 0x000fe20008000838 */
[----:B------:R-:W-:Y:S01]  /*1aa0*/  UMOV UR8, UR6 ;  /* 0x0000000600087c82 */ /* 0x000fe20008000000 */
[----:B------:R-:W-:Y:S01]  /*1ab0*/  UMOV UR9, 0x80000020 ;  /* 0x8000002000097882 */ /* 0x000fe20000000000 */
[----:B------:R-:W-:Y:S02]  /*1ac0*/  WARPGROUP.DEPBAR.LE gsb0, 0x0 ;  /* 0x00008000000079c5 */ /* 0x000fe40000010000 */
[----:B------:R-:W-:-:S06]  /*1ad0*/  WARPGROUP.ARRIVE ;  /* 0x00000000000079c5 */ /* 0x000fcc0000000000 */
[----:B------:R-:W-:Y:S03]  /*1ae0*/  HGMMA.64x64x16.F32 R24, gdesc[UR8], R24, gsb0 ;  /* 0x00e00000081879f0 */ /* 0x000fe60008000818 */
[----:B------:R-:W-:Y:S02]  /*1af0*/  WARPGROUP.DEPBAR.LE gsb0, 0x0 ;  /* 0x00008000000079c5 */ /* 0x000fe40000010000 */
[----:B------:R-:W-:Y:S05]  /*1b00*/  @!P2 BRA `(.L_x_23) ;  /* 0x000000040020a947 */ /* 0x000fea0003800000 */
[----:B------:R-:W-:Y:S01]  /*1b10*/  UIADD3 UR5, UR41, 0x1, URZ ;  /* 0x0000000129057890 */ /* 0x000fe2000fffe03f */
[----:B01----:R-:W-:Y:S02]  /*1b20*/  IMAD.U32 R0, RZ, RZ, UR44 ;  /* 0x0000002cff007e24 */ /* 0x003fe4000f8e00ff */
[----:B------:R-:W-:Y:S01]  /*1b30*/  IMAD.U32 R3, RZ, RZ, UR41 ;  /* 0x00000029ff037e24 */ /* 0x000fe2000f8e00ff */
[----:B------:R-:W-:-:S04]  /*1b40*/  UISETP.NE.AND UP0, UPT, UR5, 0xb, UPT ;  /* 0x0000000b0500788c */ /* 0x000fc8000bf05270 */
[----:B------:R-:W-:Y:S02]  /*1b50*/  USEL UR6, URZ, 0x1, UP0 ;  /* 0x000000013f067887 */ /* 0x000fe40008000000 */
[----:B------:R-:W-:Y:S02]  /*1b60*/  USEL UR5, UR5, URZ, UP0 ;  /* 0x0000003f05057287 */ /* 0x000fe40008000000 */
[----:B------:R-:W-:-:S06]  /*1b70*/  ULOP3.LUT UR6, UR40, UR6, URZ, 0x3c, !UPT ;  /* 0x0000000628067292 */ /* 0x000fcc000f8e3c3f */
[----:B------:R-:W-:-:S07]  /*1b80*/  IMAD.U32 R7, RZ, RZ, UR6 ;  /* 0x00000006ff077e24 */ /* 0x000fce000f8e00ff */
.L_x_30:
[----:B------:R-:W-:Y:S05]  /*1b90*/  @!P0 BRA `(.L_x_24) ;  /* 0x0000000000048947 */ /* 0x000fea0003800000 */
[----:B------:R-:W-:Y:S01]  /*1ba0*/  BPT.TRAP 0x1 ;  /* 0x000000040000795c */ /* 0x000fe20000300000 */
.L_x_24:
[----:B------:R-:W0:Y:S01]  /*1bb0*/  S2UR UR7, SR_CgaCtaId ;  /* 0x00000000000779c3 */ /* 0x000e220000008800 */
[----:B------:R-:W-:Y:S01]  /*1bc0*/  UMOV UR6, 0x400 ;  /* 0x0000040000067882 */ /* 0x000fe20000000000 */
[----:B------:R-:W-:Y:S01]  /*1bd0*/  IMAD.U32 R5, RZ, RZ, UR5 ;  /* 0x00000005ff057e24 */ /* 0x000fe2000f8e00ff */
[----:B------:R-:W-:Y:S01]  /*1be0*/  SHF.L.U32 R4, R7, 0x1f, RZ ;  /* 0x0000001f07047819 */ /* 0x000fe200000006ff */
[----:B0-----:R-:W-:-:S06]  /*1bf0*/  ULEA UR6, UR7, UR6, 0x18 ;  /* 0x0000000607067291 */ /* 0x001fcc000f8ec03f */
[----:B------:R-:W-:-:S04]  /*1c00*/  IMAD.U32 R6, RZ, RZ, UR6 ;  /* 0x00000006ff067e24 */ /* 0x000fc8000f8e00ff */
[----:B------:R-:W-:-:S04]  /*1c10*/  IMAD R5, R5, 0x8, R6 ;  /* 0x0000000805057824 */ /* 0x000fc800078e0206 */
[----:B------:R0:W1:Y:S01]  /*1c20*/  SYNCS.PHASECHK.TRANS64.TRYWAIT P1, [R5+URZ], R4 ;  /* 0x00000004050075a7 */ /* 0x000062000802017f */
[----:B------:R-:W-:Y:S05]  /*1c30*/  @!P0 BRA `(.L_x_25) ;  /* 0x0000000000048947 */ /* 0x000fea0003800000 */
[----:B------:R-:W-:Y:S01]  /*1c40*/  BPT.TRAP 0x1 ;  /* 0x000000040000795c */ /* 0x000fe20000300000 */
.L_x_25:
[----:B-1----:R-:W-:Y:S05]  /*1c50*/  @P1 BRA `(.L_x_26) ;  /* 0x0000000000081947 */ /* 0x002fea0003800000 */
[----:B------:R-:W1:Y:S02]  /*1c60*/  SYNCS.PHASECHK.TRANS64.TRYWAIT P1, [R5+URZ], R4 ;  /* 0x00000004050075a7 */ /* 0x000e64000802017f */
[----:B-1----:R-:W-:Y:S05]  /*1c70*/  @!P1 BRA `(.L_x_27) ;  /* 0x0000007000849947 */ /* 0x002fea0003800000 */
.L_x_26:
[----:B------:R-:W-:Y:S01]  /*1c80*/  ULEA UR6, UR5, UR4, 0x8 ;  /* 0x0000000405067291 */ /* 0x000fe2000f8e403f */
[----:B------:R-:W-:Y:S01]  /*1c90*/  WARPGROUP.ARRIVE ;  /* 0x00000000000079c5 */ /* 0x000fe20000000000 */
[----:B------:R-:W-:Y:S01]  /*1ca0*/  ULEA UR7, UR5, UR45, 0xa ;  /* 0x0000002d05077291 */ /* 0x000fe2000f8e503f */
[----:B------:R-:W-:Y:S01]  /*1cb0*/  UMOV UR11, 0x80000020 ;  /* 0x80000020000b7882 */ /* 0x000fe20000000000 */
[----:B------:R-:W-:Y:S02]  /*1cc0*/  UMOV UR9, 0x80000020 ;  /* 0x8000002000097882 */ /* 0x000fe40000000000 */
[----:B------:R-:W-:Y:S01]  /*1cd0*/  UIADD3 UR12, UR7, 0x200, URZ ;  /* 0x00000200070c7890 */ /* 0x000fe2000fffe03f */
[----:B------:R-:W-:Y:S02]  /*1ce0*/  UMOV UR10, UR6 ;  /* 0x00000006000a7c82 */ /* 0x000fe40008000000 */
[----:B------:R-:W-:Y:S02]  /*1cf0*/  UMOV UR8, UR7 ;  /* 0x0000000700087c82 */ /* 0x000fe40008000000 */
[----:B------:R-:W-:Y:S01]  /*1d00*/  HGMMA.64x64x16.F32 R56, gdesc[UR8], R56, gsb0 ;  /* 0x00e00000083879f0 */ /* 0x000fe20008000838 */
[----:B------:R-:W-:Y:S01]  /*1d10*/  UMOV UR9, 0x80000020 ;  /* 0x8000002000097882 */ /* 0x000fe20000000000 */
[----:B------:R-:W-:Y:S01]  /*1d20*/  UMOV UR8, UR12 ;  /* 0x0000000c00087c82 */ /* 0x000fe20008000000 */
[----:B------:R-:W-:-:S02]  /*1d30*/  WARPGROUP.DEPBAR.LE gsb0, 0x0 ;  /* 0x00008000000079c5 */ /* 0x000fc40000010000 */
[----:B------:R-:W-:-:S06]  /*1d40*/  WARPGROUP.ARRIVE ;  /* 0x00000000000079c5 */ /* 0x000fcc0000000000 */
[----:B------:R-:W-:Y:S01]  /*1d50*/  HGMMA.64x64x16.F32 R24, gdesc[UR8], R24, gsb0 ;  /* 0x00e00000081879f0 */ /* 0x000fe20008000818 */
        /* <DEDUP_REMOVED lines=15> */
[----:B------:R-:W-:Y:S01]  /*1e50*/  BPT.TRAP 0x1 ;  /* 0x000000040000795c */ /* 0x000fe20000300000 */
.L_x_28:
[----:B------:R-:W-:-:S13]  /*1e60*/  ISETP.NE.AND P1, PT, R22, RZ, PT ;  /* 0x000000ff1600720c */ /* 0x000fda0003f25270 */
[----:B01----:R-:W-:-:S04]  /*1e70*/  @P1 IMAD R4, R3, 0x8, R6 ;  /* 0x0000000803041824 */ /* 0x003fc800078e0206 */
[----:B------:R-:W-:-:S05]  /*1e80*/  @P1 VIADD R4, R4, 0x58 ;  /* 0x0000005804041836 */ /* 0x000fca0000000000 */
[----:B------:R-:W-:-:S04]  /*1e90*/  @P1 PRMT R4, R19, 0x654, R4 ;  /* 0x0000065413041816 */ /* 0x000fc80000000004 */
[----:B------:R0:W-:Y:S01]  /*1ea0*/  @P1 SYNCS.ARRIVE.TRANS64.RED.A1T0 RZ, [R4+URZ], RZ ;  /* 0x000000ff04ff19a7 */ /* 0x0001e2000810043f */
[----:B------:R-:W-:-:S13]  /*1eb0*/  ISETP.GT.U32.AND P1, PT, R18, 0x1, PT ;  /* 0x000000011200780c */ /* 0x000fda0003f24070 */
[----:B0-----:R-:W-:Y:S05]  /*1ec0*/  @P1 BRA `(.L_x_29) ;  /* 0x0000000000041947 */ /* 0x001fea0003800000 */
[----:B------:R-:W-:Y:S01]  /*1ed0*/  BPT.TRAP 0x1 ;  /* 0x000000040000795c */ /* 0x000fe20000300000 */
.L_x_29:
[----:B------:R-:W-:Y:S01]  /*1ee0*/  UIADD3 UR5, UR5, 0x1, URZ ;  /* 0x0000000105057890 */ /* 0x000fe2000fffe03f */
[C---:B------:R-:W-:Y:S01]  /*1ef0*/  ISETP.GT.AND P2, PT, R0.reuse, 0x1, PT ;  /* 0x000000010000780c */ /* 0x040fe20003f44270 */
[----:B------:R-:W-:Y:S02]  /*1f00*/  VIADD R3, R3, 0x1 ;  /* 0x0000000103037836 */ /* 0x000fe40000000000 */
[----:B------:R-:W-:Y:S01]  /*1f10*/  UISETP.NE.AND UP0, UPT, UR5, 0xb, UPT ;  /* 0x0000000b0500788c */ /* 0x000fe2000bf05270 */
[----:B------:R-:W-:Y:S02]  /*1f20*/  VIADD R0, R0, 0xffffffff ;  /* 0xffffffff00007836 */ /* 0x000fe40000000000 */
[C---:B------:R-:W-:Y:S01]  /*1f30*/  ISETP.NE.AND P1, PT, R3.reuse, 0xb, PT ;  /* 0x0000000b0300780c */ /* 0x040fe20003f25270 */
[----:B------:R-:W-:Y:S02]  /*1f40*/  USEL UR6, URZ, 0x1, UP0 ;  /* 0x000000013f067887 */ /* 0x000fe40008000000 */
[----:B------:R-:W-:Y:S01]  /*1f50*/  USEL UR5, UR5, URZ, UP0 ;  /* 0x0000003f05057287 */ /* 0x000fe20008000000 */
[----:B------:R-:W-:-:S03]  /*1f60*/  SEL R3, R3, RZ, P1 ;  /* 0x000000ff03037207 */ /* 0x000fc60000800000 */
[----:B------:R-:W-:Y:S01]  /*1f70*/  LOP3.LUT R7, R7, UR6, RZ, 0x3c, !PT ;  /* 0x0000000607077c12 */ /* 0x000fe2000f8e3cff */
[----:B------:R-:W-:Y:S07]  /*1f80*/  @P2 BRA `(.L_x_30) ;  /* 0xfffffffc00002947 */ /* 0x000fee000383ffff */
.L_x_23:
[----:B01----:R-:W0:Y:S02]  /*1f90*/  LDC R0, c[0x0][0x28c] ;  /* 0x0000a300ff007b82 */ /* 0x003e240000000800 */
[----:B0-----:R-:W-:-:S13]  /*1fa0*/  ISETP.GE.AND P1, PT, R0, 0x1, PT ;  /* 0x000000010000780c */ /* 0x001fda0003f26270 */
[----:B------:R-:W-:Y:S05]  /*1fb0*/  @!P1 BRA `(.L_x_31) ;  /* 0x0000000000449947 */ /* 0x000fea0003800000 */
[----:B------:R-:W-:Y:S05]  /*1fc0*/  @!P0 BRA `(.L_x_32) ;  /* 0x0000000000048947 */ /* 0x000fea0003800000 */
[----:B------:R-:W-:Y:S01]  /*1fd0*/  BPT.TRAP 0x1 ;  /* 0x000000040000795c */ /* 0x000fe20000300000 */
.L_x_32:
[----:B------:R-:W-:-:S13]  /*1fe0*/  ISETP.NE.AND P0, PT, R22, RZ, PT ;  /* 0x000000ff1600720c */ /* 0x000fda0003f05270 */
[----:B------:R-:W-:-:S05]  /*1ff0*/  VOTEU.ANY UP0, P0 ;  /* 0x00000000003f7886 */ /* 0x000fca0000000100 */
[----:B------:R-:W-:-:S06]  /*2000*/  @UP0 UIADD3 UR4, UR44, UR41, URZ ;  /* 0x000000292c040290 */ /* 0x000fcc000fffe03f */
[----:B------:R-:W-:Y:S02]  /*2010*/  IMAD.U32 R4, RZ, RZ, UR4 ;  /* 0x00000004ff047e24 */ /* 0x000fe4000f8e00ff */
[----:B------:R-:W-:Y:S02]  /*2020*/  IMAD.U32 R3, RZ, RZ, UR4 ;  /* 0x00000004ff037e24 */ /* 0x000fe4000f8e00ff */
[----:B------:R-:W-:-:S05]  /*2030*/  @P0 IMAD.WIDE.U32 R4, R4, -0x45d1745d, RZ ;  /* 0xba2e8ba304040825 */ /* 0x000fca00078e00ff */
[----:B------:R-:W-:-:S05]  /*2040*/  @P0 SHF.R.U32.HI R0, RZ, 0x3, R5 ;  /* 0x00000003ff000819 */ /* 0x000fca0000011605 */
[----:B------:R-:W-:-:S04]  /*2050*/  @P0 IMAD R0, R0, -0xb, R3 ;  /* 0xfffffff500000824 */ /* 0x000fc800078e0203 */
[----:B------:R-:W-:-:S04]  /*2060*/  @P0 IMAD R0, R0, 0x8, R6 ;  /* 0x0000000800000824 */ /* 0x000fc800078e0206 */
[----:B------:R-:W-:-:S05]  /*2070*/  @P0 VIADD R0, R0, 0x58 ;  /* 0x0000005800000836 */ /* 0x000fca0000000000 */
[----:B------:R-:W-:-:S04]  /*2080*/  @P0 PRMT R0, R19, 0x654, R0 ;  /* 0x0000065413000816 */ /* 0x000fc80000000000 */
[----:B------:R0:W-:Y:S01]  /*2090*/  @P0 SYNCS.ARRIVE.TRANS64.RED.A1T0 RZ, [R0+URZ], RZ ;  /* 0x000000ff00ff09a7 */ /* 0x0001e2000810043f */
[----:B------:R-:W-:-:S13]  /*20a0*/  ISETP.GT.U32.AND P0, PT, R18, 0x1, PT ;  /* 0x000000011200780c */ /* 0x000fda0003f04070 */
[----:B0-----:R-:W-:Y:S05]  /*20b0*/  @P0 BRA `(.L_x_31) ;  /* 0x0000000000040947 */ /* 0x001fea0003800000 */
[----:B------:R-:W-:Y:S01]  /*20c0*/  BPT.TRAP 0x1 ;  /* 0x000000040000795c */ /* 0x000fe20000300000 */
.L_x_31:
[----:B------:R-:W-:Y:S01]  /*20d0*/  IMAD.SHL.U32 R102, R102, 0x40, RZ ;  /* 0x0000004066667824 */ /* 0x000fe200078e00ff */
[----:B------:R-:W-:Y:S01]  /*20e0*/  UIADD3 UR41, UR43, UR41, URZ ;  /* 0x000000292b297290 */ /* 0x000fe2000fffe03f */
[----:B------:R-:W-:Y:S01]  /*20f0*/  SHF.R.S32.HI R11, RZ, 0x1f, R23 ;  /* 0x0000001fff0b7819 */ /* 0x000fe20000011417 */
[----:B------:R-:W-:Y:S01]  /*2100*/  ULDC UR7, c[0x0][0x288] ;  /* 0x0000a20000077ab9 */ /* 0x000fe20000000800 */
[----:B------:R-:W-:Y:S01]  /*2110*/  IMAD.SHL.U32 R6, R109, 0x100, RZ ;  /* 0x000001006d067824 */ /* 0x000fe200078e00ff */
[C---:B------:R-:W-:Y:S01]  /*2120*/  LOP3.LUT R8, R102.reuse, 0x6, R98, 0xf8, !PT ;  /* 0x0000000666087812 */ /* 0x040fe200078ef862 */
[----:B------:R-:W-:Y:S01]  /*2130*/  UISETP.GT.U32.AND UP0, UPT, UR41, 0xa, UPT ;  /* 0x0000000a2900788c */ /* 0x000fe2000bf04070 */
[----:B------:R-:W-:Y:S01]  /*2140*/  ISETP.GE.AND P0, PT, R102, UR7, PT ;  /* 0x0000000766007c0c */ /* 0x000fe2000bf06270 */
[----:B------:R-:W-:Y:S01]  /*2150*/  ULDC.64 UR4, c[0x0][0x5d0] ;  /* 0x0001740000047ab9 */ /* 0x000fe20000000a00 */
[----:B------:R-:W-:Y:S01]  /*2160*/  SHF.R.S32.HI R9, RZ, 0x1f, R8 ;  /* 0x0000001fff097819 */ /* 0x000fe20000011408 */
[----:B------:R-:W-:Y:S01]  /*2170*/  ULDC UR10, c[0x0][0x284] ;  /* 0x0000a100000a7ab9 */ /* 0x000fe20000000800 */
[----:B------:R-:W-:Y:S01]  /*2180*/  IMAD R0, R11, UR4, RZ ;  /* 0x000000040b007c24 */ /* 0x000fe2000f8e02ff */
[----:B------:R-:W-:Y:S01]  /*2190*/  UISETP.LT.U32.AND UP0, UPT, UR43, 0xb, UP0 ;  /* 0x0000000b2b00788c */ /* 0x000fe20008701070 */
[----:B------:R-:W-:Y:S01]  /*21a0*/  ISETP.GE.OR P0, PT, R6, UR10, P0 ;  /* 0x0000000a06007c0c */ /* 0x000fe20008706670 */
[----:B------:R-:W-:Y:S01]  /*21b0*/  UISETP.GE.U32.AND UP1, UPT, UR43, 0xb, UPT ;  /* 0x0000000b2b00788c */ /* 0x000fe2000bf26070 */
[C---:B------:R-:W-:Y:S01]  /*21c0*/  IMAD R3, R23.reuse, UR5, R0 ;  /* 0x0000000517037c24 */ /* 0x040fe2000f8e0200 */
[----:B------:R-:W-:Y:S01]  /*21d0*/  USEL UR6, URZ, 0x1, !UP0 ;  /* 0x000000013f067887 */ /* 0x000fe2000c000000 */
[----:B------:R-:W-:Y:S01]  /*21e0*/  IMAD.WIDE.U32 R4, R23, UR4, R8 ;  /* 0x0000000417047c25 */ /* 0x000fe2000f8e0008 */
[----:B------:R-:W-:Y:S01]  /*21f0*/  UIMAD.WIDE.U32 UR4, UR41, -0x45d1745d, URZ ;  /* 0xba2e8ba3290478a5 */ /* 0x000fe2000f8e003f */
[----:B------:R-:W-:-:S02]  /*2200*/  ULDC.64 UR8, c[0x0][0x5c8] ;  /* 0x0001720000087ab9 */ /* 0x000fc40000000a00 */
[----:B------:R-:W-:Y:S01]  /*2210*/  IMAD.WIDE R108, R109, 0x100, R88 ;  /* 0x000001006d6c7825 */ /* 0x000fe200078e0258 */
[----:B------:R-:W-:Y:S02]  /*2220*/  USHF.R.U32.HI UR4, URZ, 0x3, UR5 ;  /* 0x000000033f047899 */ /* 0x000fe40008011605 */
[----:B------:R-:W-:Y:S01]  /*2230*/  ULOP3.LUT UR40, UR40, UR6, URZ, 0x3c, !UPT ;  /* 0x0000000628287292 */ /* 0x000fe2000f8e3c3f */
[----:B------:R-:W-:Y:S01]  /*2240*/  IMAD R7, R109, UR8, RZ ;  /* 0x000000086d077c24 */ /* 0x000fe2000f8e02ff */
[----:B------:R-:W-:Y:S01]  /*2250*/  UIMAD UR41, UR4, -0xb, UR41 ;  /* 0xfffffff5042978a4 */ /* 0x000fe2000f8e0229 */
[----:B------:R-:W-:Y:S01]  /*2260*/  IMAD.IADD R5, R5, 0x1, R3 ;  /* 0x0000000105057824 */ /* 0x000fe200078e0203 */
[----:B------:R-:W-:Y:S01]  /*2270*/  @UP1 ULOP3.LUT UR40, UR40, 0x1, UR4, 0x78, !UPT ;  /* 0x0000000128281892 */ /* 0x000fe2000f8e7804 */
[C---:B------:R-:W-:Y:S02]  /*2280*/  IMAD R7, R108.reuse, UR9, R7 ;  /* 0x000000096c077c24 */ /* 0x040fe4000f8e0207 */
[----:B------:R-:W-:-:S04]  /*2290*/  IMAD.WIDE.U32 R112, R108, UR8, R4 ;  /* 0x000000086c707c25 */ /* 0x000fc8000f8e0004 */
[----:B------:R-:W-:Y:S01]  /*22a0*/  IMAD.MOV.U32 R0, RZ, RZ, -0x1 ;  /* 0xffffffffff007424 */ /* 0x000fe200078e00ff */
[----:B------:R-:W-:Y:S06]  /*22b0*/  @P0 BRA `(.L_x_33) ;  /* 0x0000004c00100947 */ /* 0x000fec0003800000 */
[----:B-----5:R-:W-:Y:S01]  /*22c0*/  FSETP.NEU.AND P1, PT, R91, RZ, PT ;  /* 0x000000ff5b00720b */ /* 0x020fe20003f2d000 */
[----:B------:R-:W-:Y:S01]  /*22d0*/  IMAD.IADD R4, R97, 0x1, -R102 ;  /* 0x0000000161047824 */ /* 0x000fe200078e0a66 */
[----:B------:R-:W-:Y:S01]  /*22e0*/  BSSY B0, `(.L_x_33) ;  /* 0x00004c1000007945 */ /* 0x000fe20003800000 */
[----:B------:R-:W-:Y:S02]  /*22f0*/  IMAD.IADD R3, R101, 0x1, -R6 ;  /* 0x0000000165037824 */ /* 0x000fe400078e0a06 */
[----:B------:R-:W-:Y:S01]  /*2300*/  IMAD.IADD R105, R113, 0x1, R7 ;  /* 0x0000000171697824 */ /* 0x000fe200078e0207 */
[----:B------:R-:W-:-:S04]  /*2310*/  ISETP.GT.AND P6, PT, R4, RZ, PT ;  /* 0x000000ff0400720c */ /* 0x000fc80003fc4270 */
[----:B------:R-:W-:-:S03]  /*2320*/  ISETP.GT.AND P0, PT, R3, RZ, P6 ;  /* 0x000000ff0300720c */ /* 0x000fc60003704270 */
[----:B------:R-:W-:Y:S10]  /*2330*/  @!P1 BRA `(.L_x_34) ;  /* 0x0000003400809947 */ /* 0x000ff40003800000 */
[----:B------:R-:W0:Y:S01]  /*2340*/  LDC.64 R14, c[0x0][0x5b8] ;  /* 0x00016e00ff0e7b82 */ /* 0x000e220000000a00 */
[----:B------:R-:W-:-:S07]  /*2350*/  ULDC.64 UR4, c[0x0][0x5c0] ;  /* 0x0001700000047ab9 */ /* 0x000fce0000000a00 */
[----:B------:R-:W1:Y:S08]  /*2360*/  LDC.64 R106, c[0x0][0x5b0] ;  /* 0x00016c00ff6a7b82 */ /* 0x000e700000000a00 */
[----:B------:R-:W2:Y:S01]  /*2370*/  LDC.64 R12, c[0x0][0x5a8] ;  /* 0x00016a00ff0c7b82 */ /* 0x000ea20000000a00 */
[-C--:B0-----:R-:W-:Y:S02]  /*2380*/  IMAD R6, R11, R14.reuse, RZ ;  /* 0x0000000e0b067224 */ /* 0x081fe400078e02ff */
[----:B------:R-:W-:-:S04]  /*2390*/  IMAD.WIDE.U32 R20, R23, R14, R8 ;  /* 0x0000000e17147225 */ /* 0x000fc800078e0008 */
[----:B------:R-:W-:Y:S02]  /*23a0*/  IMAD R115, R23, R15, R6 ;  /* 0x0000000f17737224 */ /* 0x000fe400078e0206 */
[-C--:B-1----:R-:W-:Y:S02]  /*23b0*/  IMAD R5, R109, R106.reuse, RZ ;  /* 0x0000006a6d057224 */ /* 0x082fe400078e02ff */
[----:B------:R-:W-:Y:S02]  /*23c0*/  IMAD.IADD R103, R21, 0x1, R115 ;  /* 0x0000000115677824 */ /* 0x000fe400078e0273 */
[----:B------:R-:W-:Y:S02]  /*23d0*/  IMAD.MOV.U32 R102, RZ, RZ, R20 ;  /* 0x000000ffff667224 */ /* 0x000fe400078e0014 */
[C---:B------:R-:W-:Y:S02]  /*23e0*/  IMAD R119, R108.reuse, R107, R5 ;  /* 0x0000006b6c777224 */ /* 0x040fe400078e0205 */
[----:B------:R-:W-:-:S04]  /*23f0*/  IMAD.WIDE.U32 R6, R108, R106, R102 ;  /* 0x0000006a6c067225 */ /* 0x000fc800078e0066 */
[----:B------:R-:W-:Y:S01]  /*2400*/  IMAD.IADD R5, R7, 0x1, R119 ;  /* 0x0000000107057824 */ /* 0x000fe200078e0277 */
[----:B--2---:R-:W-:-:S04]  /*2410*/  LEA R10, P1, R6, R12, 0x1 ;  /* 0x0000000c060a7211 */ /* 0x004fc800078208ff */
[----:B------:R-:W-:-:S05]  /*2420*/  LEA.HI.X R11, R6, R13, R5, 0x1, P1 ;  /* 0x0000000d060b7211 */ /* 0x000fca00008f0c05 */
[----:B------:R-:W2:Y:S01]  /*2430*/  @P0 LDG.E.LTC128B.U16 R5, desc[UR38][R10.64] ;  /* 0x000000260a050981 */ /* 0x000ea2000c1e1520 */
[----:B------:R-:W-:Y:S01]  /*2440*/  ISETP.GT.AND P4, PT, R4, 0x1, PT ;  /* 0x000000010400780c */ /* 0x000fe20003f84270 */
[----:B------:R-:W-:Y:S01]  /*2450*/  IMAD.WIDE.U32 R6, R108, R106, R8 ;  /* 0x0000006a6c067225 */ /* 0x000fe200078e0008 */
[----:B------:R-:W-:Y:S01]  /*2460*/  BSSY B1, `(.L_x_35) ;  /* 0x0000013000017945 */ /* 0x000fe20003800000 */
[----:B------:R-:W-:Y:S02]  /*2470*/  SHF.L.U64.HI R113, R106, 0x3, R107 ;  /* 0x000000036a717819 */ /* 0x000fe4000001026b */
[----:B------:R-:W-:Y:S01]  /*2480*/  IMAD.IADD R7, R119, 0x1, R7 ;  /* 0x0000000177077824 */ /* 0x000fe200078e0207 */
[----:B------:R-:W-:Y:S01]  /*2490*/  P2R R118, PR, RZ, 0x10 ;  /* 0x00000010ff767803 */ /* 0x000fe20000000000 */
[----:B------:R-:W-:-:S04]  /*24a0*/  IMAD.WIDE.U32 R110, R23, R14, R6 ;  /* 0x0000000e176e7225 */ /* 0x000fc800078e0006 */
[----:B------:R-:W-:Y:S01]  /*24b0*/  IMAD.IADD R7, R115, 0x1, R111 ;  /* 0x0000000173077824 */ /* 0x000fe200078e026f */
[----:B------:R-:W-:-:S04]  /*24c0*/  LEA R6, P2, R110, R12, 0x1 ;  /* 0x0000000c6e067211 */ /* 0x000fc800078408ff */
[----:B------:R-:W-:Y:S01]  /*24d0*/  LEA.HI.X R7, R110, R13, R7, 0x1, P2 ;  /* 0x0000000d6e077211 */ /* 0x000fe200010f0c07 */
[----:B--2---:R-:W-:-:S05]  /*24e0*/  HADD2.F32 R104, -RZ, R5.H0_H0 ;  /* 0x20000005ff687230 */ /* 0x004fca0000004100 */
[----:B------:R-:W-:Y:S01]  /*24f0*/  FMUL R15, R104, R91 ;  /* 0x0000005b680f7220 */ /* 0x000fe20000400000 */
[----:B------:R-:W-:-:S03]  /*2500*/  LEA R104, P1, R112, UR4, 0x1 ;  /* 0x0000000470687c11 */ /* 0x000fc6000f8208ff */
[----:B------:R-:W-:Y:S01]  /*2510*/  FFMA R15, R56, R90, R15 ;  /* 0x0000005a380f7223 */ /* 0x000fe2000000000f */
[----:B------:R-:W-:Y:S01]  /*2520*/  LEA.HI.X R105, R112, UR5, R105, 0x1, P1 ;  /* 0x0000000570697c11 */ /* 0x000fe200088f0c69 */
[----:B------:R-:W-:Y:S01]  /*2530*/  IMAD.SHL.U32 R112, R106, 0x8, RZ ;  /* 0x000000086a707824 */ /* 0x000fe200078e00ff */
[----:B------:R-:W-:Y:S02]  /*2540*/  ISETP.GT.AND P1, PT, R3, RZ, P4 ;  /* 0x000000ff0300720c */ /* 0x000fe40002724270 */
[----:B------:R-:W-:-:S05]  /*2550*/  F2FP.F16.F32.PACK_AB R15, RZ, R15 ;  /* 0x0000000fff0f723e */ /* 0x000fca00000000ff */
[----:B------:R0:W-:Y:S06]  /*2560*/  @P0 STG.E.U16 desc[UR38][R104.64], R15 ;  /* 0x0000000f68000986 */ /* 0x0001ec000c101526 */
[----:B------:R-:W-:Y:S05]  /*2570*/  @!P1 BRA `(.L_x_36) ;  /* 0x0000000000049947 */ /* 0x000fea0003800000 */
[----:B------:R1:W5:Y:S02]  /*2580*/  LDG.E.LTC128B.U16 R5, desc[UR38][R6.64+0x2] ;  /* 0x0000022606057981 */ /* 0x000364000c1e1520 */
.L_x_36:
[----:B------:R-:W-:Y:S05]  /*2590*/  BSYNC B1 ;  /* 0x0000000000017941 */ /* 0x000fea0003800000 */
.L_x_35:
[----:B-----5:R-:W-:Y:S01]  /*25a0*/  HADD2.F32 R10, -RZ, R5.H0_H0 ;  /* 0x20000005ff0a7230 */ /* 0x020fe20000004100 */
[----:B------:R-:W-:Y:S01]  /*25b0*/  ISETP.GT.AND P0, PT, R3, 0x8, P6 ;  /* 0x000000080300780c */ /* 0x000fe20003704270 */
[----:B------:R-:W-:Y:S01]  /*25c0*/  IMAD.WIDE.U32 R116, R108, R106, R112 ;  /* 0x0000006a6c747225 */ /* 0x000fe200078e0070 */
[----:B0-----:R-:W-:-:S03]  /*25d0*/  PRMT R15, R5, 0x7610, R15 ;  /* 0x00007610050f7816 */ /* 0x001fc6000000000f */
[----:B------:R-:W-:Y:S01]  /*25e0*/  FMUL R10, R10, R91 ;  /* 0x0000005b0a0a7220 */ /* 0x000fe20000400000 */
[----:B------:R-:W-:Y:S01]  /*25f0*/  IMAD.IADD R119, R119, 0x1, R117 ;  /* 0x0000000177777824 */ /* 0x000fe200078e0275 */
[----:B------:R-:W-:Y:S02]  /*2600*/  IADD3 R11, P2, R20, R116, RZ ;  /* 0x00000074140b7210 */ /* 0x000fe40007f5e0ff */
[----:B------:R-:W-:-:S03]  /*2610*/  FFMA R57, R57, R90, R10 ;  /* 0x0000005a39397223 */ /* 0x000fc6000000000a */
[----:B------:R-:W-:Y:S01]  /*2620*/  IMAD.X R56, R119, 0x1, R103, P2 ;  /* 0x0000000177387824 */ /* 0x000fe200010e0667 */
[C---:B------:R-:W-:Y:S02]  /*2630*/  LEA R10, P2, R11.reuse, R12, 0x1 ;  /* 0x0000000c0b0a7211 */ /* 0x040fe400078408ff */
[----:B------:R-:W-:Y:S02]  /*2640*/  F2FP.F16.F32.PACK_AB R57, RZ, R57 ;  /* 0x00000039ff39723e */ /* 0x000fe400000000ff */
[----:B------:R-:W-:Y:S01]  /*2650*/  LEA.HI.X R11, R11, R13, R56, 0x1, P2 ;  /* 0x0000000d0b0b7211 */ /* 0x000fe200010f0c38 */
[----:B------:R-:W-:Y:S01]  /*2660*/  @P1 IMAD.MOV.U32 R56, RZ, RZ, R104 ;  /* 0x000000ffff381224 */ /* 0x000fe200078e0068 */
[----:B------:R-:W-:Y:S01]  /*2670*/  PRMT R111, R57, 0x7610, R111 ;  /* 0x00007610396f7816 */ /* 0x000fe2000000006f */
[----:B------:R-:W-:-:S05]  /*2680*/  @P1 IMAD.MOV.U32 R57, RZ, RZ, R105 ;  /* 0x000000ffff391224 */ /* 0x000fca00078e0069 */
[----:B------:R0:W-:Y:S04]  /*2690*/  @P1 STG.E.U16 desc[UR38][R56.64+0x2], R111 ;  /* 0x0000026f38001986 */ /* 0x0001e8000c101526 */
[----:B------:R-:W2:Y:S01]  /*26a0*/  @P0 LDG.E.LTC128B.U16 R15, desc[UR38][R10.64] ;  /* 0x000000260a0f0981 */ /* 0x000ea2000c1e1520 */
[----:B------:R-:W-:Y:S01]  /*26b0*/  IADD3 R116, P1, R8, R116, RZ ;  /* 0x0000007408747210 */ /* 0x000fe20007f3e0ff */
[----:B------:R-:W-:Y:S01]  /*26c0*/  BSSY B1, `(.L_x_37) ;  /* 0x0000012000017945 */ /* 0x000fe20003800000 */
[----:B------:R-:W-:-:S03]  /*26d0*/  SHF.L.U64.HI R121, R92, 0x1, R95 ;  /* 0x000000015c797819 */ /* 0x000fc6000001025f */
[----:B------:R-:W-:Y:S01]  /*26e0*/  IMAD.X R117, R9, 0x1, R119, P1 ;  /* 0x0000000109757824 */ /* 0x000fe200008e0677 */
[----:B------:R-:W-:Y:S01]  /*26f0*/  ISETP.GT.AND P1, PT, R3, 0x8, P4 ;  /* 0x000000080300780c */ /* 0x000fe20002724270 */
[----:B------:R-:W-:Y:S02]  /*2700*/  IMAD.SHL.U32 R119, R92, 0x2, RZ ;  /* 0x000000025c777824 */ /* 0x000fe400078e00ff */
[----:B------:R-:W-:-:S04]  /*2710*/  IMAD.WIDE.U32 R116, R23, R14, R116 ;  /* 0x0000000e17747225 */ /* 0x000fc800078e0074 */
[----:B0-----:R-:W-:Y:S01]  /*2720*/  IMAD.IADD R57, R115, 0x1, R117 ;  /* 0x0000000173397824 */ /* 0x001fe200078e0275 */
[----:B------:R-:W-:-:S04]  /*2730*/  LEA R56, P3, R116, R12, 0x1 ;  /* 0x0000000c74387211 */ /* 0x000fc800078608ff */
[----:B------:R-:W-:Y:S01]  /*2740*/  LEA.HI.X R57, R116, R13, R57, 0x1, P3 ;  /* 0x0000000d74397211 */ /* 0x000fe200018f0c39 */
[----:B--2---:R-:W-:-:S05]  /*2750*/  HADD2.F32 R110, -RZ, R15.H0_H0 ;  /* 0x2000000fff6e7230 */ /* 0x004fca0000004100 */
[----:B------:R-:W-:Y:S01]  /*2760*/  FMUL R5, R110, R91 ;  /* 0x0000005b6e057220 */ /* 0x000fe20000400000 */
[----:B------:R-:W-:-:S03]  /*2770*/  IADD3 R110, P2, R119, R104, RZ ;  /* 0x00000068776e7210 */ /* 0x000fc60007f5e0ff */
[----:B------:R-:W-:Y:S02]  /*2780*/  FFMA R5, R58, R90, R5 ;  /* 0x0000005a3a057223 */ /* 0x000fe40000000005 */
[----:B------:R-:W-:-:S03]  /*2790*/  IMAD.X R111, R121, 0x1, R105, P2 ;  /* 0x00000001796f7824 */ /* 0x000fc600010e0669 */
[----:B------:R-:W-:-:S05]  /*27a0*/  F2FP.F16.F32.PACK_AB R5, RZ, R5 ;  /* 0x00000005ff05723e */ /* 0x000fca00000000ff */
[----:B------:R0:W-:Y:S01]  /*27b0*/  @P0 STG.E.U16 desc[UR38][R110.64], R5 ;  /* 0x000000056e000986 */ /* 0x0001e2000c101526 */
[----:B------:R-:W-:Y:S05]  /*27c0*/  @!P1 BRA `(.L_x_38) ;  /* 0x0000000000049947 */ /* 0x000fea0003800000 */
[----:B------:R2:W5:Y:S02]  /*27d0*/  LDG.E.LTC128B.U16 R15, desc[UR38][R56.64+0x2] ;  /* 0x00000226380f7981 */ /* 0x000564000c1e1520 */
.L_x_38:
[----:B------:R-:W-:Y:S05]  /*27e0*/  BSYNC B1 ;  /* 0x0000000000017941 */ /* 0x000fea0003800000 */
.L_x_37:
[----:B-----5:R-:W-:Y:S01]  /*27f0*/  HADD2.F32 R10, -RZ, R15.H0_H0 ;  /* 0x2000000fff0a7230 */ /* 0x020fe20000004100 */
[----:B------:R-:W-:Y:S01]  /*2800*/  ISETP.GT.AND P4, PT, R4, 0x8, PT ;  /* 0x000000080400780c */ /* 0x000fe20003f84270 */
[----:B------:R-:W-:Y:S01]  /*2810*/  IMAD.MOV.U32 R58, RZ, RZ, R110 ;  /* 0x000000ffff3a7224 */ /* 0x000fe200078e006e */
[----:B------:R-:W-:Y:S01]  /*2820*/  BSSY B1, `(.L_x_39) ;  /* 0x000000b000017945 */ /* 0x000fe20003800000 */
[----:B------:R-:W-:Y:S01]  /*2830*/  PRMT R116, R15, 0x7610, R116 ;  /* 0x000076100f747816 */ /* 0x000fe20000000074 */
[----:B------:R-:W-:Y:S01]  /*2840*/  FMUL R10, R10, R91 ;  /* 0x0000005b0a0a7220 */ /* 0x000fe20000400000 */
[----:B------:R-:W-:Y:S02]  /*2850*/  ISETP.GT.AND P0, PT, R3, RZ, P4 ;  /* 0x000000ff0300720c */ /* 0x000fe40002704270 */
[----:B------:R-:W-:Y:S01]  /*2860*/  P2R R117, PR, RZ, 0x10 ;  /* 0x00000010ff757803 */ /* 0x000fe20000000000 */
[----:B------:R-:W-:Y:S01]  /*2870*/  FFMA R10, R59, R90, R10 ;  /* 0x0000005a3b0a7223 */ /* 0x000fe2000000000a */
[----:B------:R-:W-:-:S04]  /*2880*/  IMAD.MOV.U32 R59, RZ, RZ, R111 ;  /* 0x000000ffff3b7224 */ /* 0x000fc800078e006f */
[----:B------:R-:W-:-:S05]  /*2890*/  F2FP.F16.F32.PACK_AB R10, RZ, R10 ;  /* 0x0000000aff0a723e */ /* 0x000fca00000000ff */
[----:B------:R3:W-:Y:S01]  /*28a0*/  @P1 STG.E.U16 desc[UR38][R58.64+0x2], R10 ;  /* 0x0000020a3a001986 */ /* 0x0007e2000c101526 */
[----:B------:R-:W-:Y:S05]  /*28b0*/  @!P0 BRA `(.L_x_40) ;  /* 0x0000000000048947 */ /* 0x000fea0003800000 */
[----:B------:R4:W5:Y:S02]  /*28c0*/  LDG.E.LTC128B.U16 R116, desc[UR38][R6.64+0x10] ;  /* 0x0000102606747981 */ /* 0x000964000c1e1520 */
.L_x_40:
[----:B------:R-:W-:Y:S05]  /*28d0*/  BSYNC B1 ;  /* 0x0000000000017941 */ /* 0x000fea0003800000 */
.L_x_39:
[----:B---3-5:R-:W-:Y:S01]  /*28e0*/  HADD2.F32 R10, -RZ, R116.H0_H0 ;  /* 0x20000074ff0a7230 */ /* 0x028fe20000004100 */
[C---:B0-----:R-:W-:Y:S01]  /*28f0*/  SHF.L.U64.HI R5, R93.reuse, 0x1, R94 ;  /* 0x000000015d057819 */ /* 0x041fe2000001025e */
[----:B------:R-:W-:Y:S01]  /*2900*/  IMAD.SHL.U32 R15, R93, 0x2, RZ ;  /* 0x000000025d0f7824 */ /* 0x000fe200078e00ff */
[----:B------:R-:W-:Y:S01]  /*2910*/  ISETP.GT.AND P3, PT, R4, 0x9, PT ;  /* 0x000000090400780c */ /* 0x000fe20003f64270 */
[----:B------:R-:W-:Y:S01]  /*2920*/  BSSY B1, `(.L_x_41) ;  /* 0x000000b000017945 */ /* 0x000fe20003800000 */
[----:B------:R-:W-:Y:S02]  /*2930*/  FMUL R11, R10, R91 ;  /* 0x0000005b0a0b7220 */ /* 0x000fe40000400000 */
[----:B------:R-:W-:Y:S02]  /*2940*/  IADD3 R10, P1, P2, R15, R104, R119 ;  /* 0x000000680f0a7210 */ /* 0x000fe40007a3e077 */
[----:B------:R-:W-:Y:S01]  /*2950*/  FFMA R60, R60, R90, R11 ;  /* 0x0000005a3c3c7223 */ /* 0x000fe2000000000b */
[----:B------:R-:W-:-:S02]  /*2960*/  P2R R119, PR, RZ, 0x8 ;  /* 0x00000008ff777803 */ /* 0x000fc40000000000 */
[----:B------:R-:W-:Y:S02]  /*2970*/  IADD3.X R11, R5, R105, R121, P1, P2 ;  /* 0x00000069050b7210 */ /* 0x000fe40000fe4479 */
[----:B------:R-:W-:Y:S02]  /*2980*/  F2FP.F16.F32.PACK_AB R60, RZ, R60 ;  /* 0x0000003cff3c723e */ /* 0x000fe400000000ff */
[----:B------:R-:W-:-:S03]  /*2990*/  ISETP.GT.AND P1, PT, R3, RZ, P3 ;  /* 0x000000ff0300720c */ /* 0x000fc60001f24270 */
[----:B------:R0:W-:Y:S10]  /*29a0*/  @P0 STG.E.U16 desc[UR38][R104.64+0x10], R60 ;  /* 0x0000103c68000986 */ /* 0x0001f4000c101526 */
[----:B------:R-:W-:Y:S05]  /*29b0*/  @!P1 BRA `(.L_x_42) ;  /* 0x0000000000049947 */ /* 0x000fea0003800000 */
[----:B------:R3:W5:Y:S02]  /*29c0*/  LDG.E.LTC128B.U16 R116, desc[UR38][R6.64+0x12] ;  /* 0x0000122606747981 */ /* 0x000764000c1e1520 */
.L_x_42:
[----:B------:R-:W-:Y:S05]  /*29d0*/  BSYNC B1 ;  /* 0x0000000000017941 */ /* 0x000fea0003800000 */
.L_x_41:
[----:B0----5:R-:W-:Y:S01]  /*29e0*/  HADD2.F32 R60, -RZ, R116.H0_H0 ;  /* 0x20000074ff3c7230 */ /* 0x021fe20000004100 */
[----:B------:R-:W-:Y:S01]  /*29f0*/  ISETP.GT.AND P0, PT, R3, 0x8, P4 ;  /* 0x000000080300780c */ /* 0x000fe20002704270 */
[----:B------:R-:W-:Y:S03]  /*2a00*/  BSSY B1, `(.L_x_43) ;  /* 0x000000a000017945 */ /* 0x000fe60003800000 */
[----:B------:R-:W-:-:S04]  /*2a10*/  FMUL R60, R60, R91 ;  /* 0x0000005b3c3c7220 */ /* 0x000fc80000400000 */
[----:B------:R-:W-:Y:S01]  /*2a20*/  FFMA R60, R61, R90, R60 ;  /* 0x0000005a3d3c7223 */ /* 0x000fe2000000003c */
[----:B------:R-:W-:-:S04]  /*2a30*/  @P1 IMAD.MOV.U32 R61, RZ, RZ, R105 ;  /* 0x000000ffff3d1224 */ /* 0x000fc800078e0069 */
[----:B------:R-:W-:-:S04]  /*2a40*/  F2FP.F16.F32.PACK_AB R60, RZ, R60 ;  /* 0x0000003cff3c723e */ /* 0x000fc800000000ff */
[----:B------:R-:W-:Y:S01]  /*2a50*/  PRMT R120, R60, 0x7610, R120 ;  /* 0x000076103c787816 */ /* 0x000fe20000000078 */
[----:B------:R-:W-:-:S05]  /*2a60*/  @P1 IMAD.MOV.U32 R60, RZ, RZ, R104 ;  /* 0x000000ffff3c1224 */ /* 0x000fca00078e0068 */
[----:B------:R0:W-:Y:S01]  /*2a70*/  @P1 STG.E.U16 desc[UR38][R60.64+0x12], R120 ;  /* 0x000012783c001986 */ /* 0x0001e2000c101526 */
[----:B------:R-:W-:Y:S05]  /*2a80*/  @!P0 BRA `(.L_x_44) ;  /* 0x0000000000048947 */ /* 0x000fea0003800000 */
[----:B------:R0:W5:Y:S02]  /*2a90*/  LDG.E.LTC128B.U16 R116, desc[UR38][R56.64+0x10] ;  /* 0x0000102638747981 */ /* 0x000164000c1e1520 */
.L_x_44:
[----:B------:R-:W-:Y:S05]  /*2aa0*/  BSYNC B1 ;  /* 0x0000000000017941 */ /* 0x000fea0003800000 */
.L_x_43:
[----:B0----5:R-:W-:Y:S01]  /*2ab0*/  HADD2.F32 R60, -RZ, R116.H0_H0 ;  /* 0x20000074ff3c7230 */ /* 0x021fe20000004100 */
[----:B------:R-:W-:Y:S01]  /*2ac0*/  ISETP.GT.AND P1, PT, R3, 0x8, P3 ;  /* 0x000000080300780c */ /* 0x000fe20001f24270 */
[----:B------:R-:W-:Y:S03]  /*2ad0*/  BSSY B1, `(.L_x_45) ;  /* 0x0000007000017945 */ /* 0x000fe60003800000 */
[----:B------:R-:W-:-:S04]  /*2ae0*/  FMUL R61, R60, R91 ;  /* 0x0000005b3c3d7220 */ /* 0x000fc80000400000 */
[----:B------:R-:W-:-:S05]  /*2af0*/  FFMA R61, R62, R90, R61 ;  /* 0x0000005a3e3d7223 */ /* 0x000fca000000003d */
[----:B------:R-:W-:-:S05]  /*2b00*/  F2FP.F16.F32.PACK_AB R61, RZ, R61 ;  /* 0x0000003dff3d723e */ /* 0x000fca00000000ff */
[----:B------:R0:W-:Y:S01]  /*2b10*/  @P0 STG.E.U16 desc[UR38][R58.64+0x10], R61 ;  /* 0x0000103d3a000986 */ /* 0x0001e2000c101526 */
[----:B------:R-:W-:Y:S05]  /*2b20*/  @!P1 BRA `(.L_x_46) ;  /* 0x0000000000049947 */ /* 0x000fea0003800000 */
[----:B------:R0:W5:Y:S02]  /*2b30*/  LDG.E.LTC128B.U16 R116, desc[UR38][R56.64+0x12] ;  /* 0x0000122638747981 */ /* 0x000164000c1e1520 */
.L_x_46:
[----:B------:R-:W-:Y:S05]  /*2b40*/  BSYNC B1 ;  /* 0x0000000000017941 */ /* 0x000fea0003800000 */
.L_x_45:
[----:B-----5:R-:W-:Y:S01]  /*2b50*/  HADD2.F32 R60, -RZ, R116.H0_H0 ;  /* 0x20000074ff3c7230 */ /* 0x020fe20000004100 */
[----:B------:R-:W-:Y:S01]  /*2b60*/  IADD3 R123, P0, R108, 0x80, RZ ;  /* 0x000000806c7b7810 */ /* 0x000fe20007f1e0ff */
[----:B------:R-:W-:Y:S01]  /*2b70*/  BSSY B1, `(.L_x_47) ;  /* 0x000000b000017945 */ /* 0x000fe20003800000 */
[----:B------:R-:W-:Y:S02]  /*2b80*/  ISETP.GT.AND P2, PT, R4, 0x10, PT ;  /* 0x000000100400780c */ /* 0x000fe40003f44270 */
[----:B------:R-:W-:Y:S01]  /*2b90*/  FMUL R60, R60, R91 ;  /* 0x0000005b3c3c7220 */ /* 0x000fe20000400000 */
[----:B------:R-:W-:Y:S01]  /*2ba0*/  IMAD.X R109, RZ, RZ, R109, P0 ;  /* 0x000000ffff6d7224 */ /* 0x000fe200000e066d */
[----:B------:R-:W-:Y:S02]  /*2bb0*/  ISETP.GT.AND P0, PT, R3, RZ, P2 ;  /* 0x000000ff0300720c */ /* 0x000fe40001704270 */
[----:B------:R-:W-:Y:S01]  /*2bc0*/  FFMA R60, R63, R90, R60 ;  /* 0x0000005a3f3c7223 */ /* 0x000fe2000000003c */
[----:B------:R-:W-:-:S04]  /*2bd0*/  P2R R120, PR, RZ, 0x4 ;  /* 0x00000004ff787803 */ /* 0x000fc80000000000 */
[----:B------:R-:W-:-:S05]  /*2be0*/  F2FP.F16.F32.PACK_AB R60, RZ, R60 ;  /* 0x0000003cff3c723e */ /* 0x000fca00000000ff */
[----:B------:R0:W-:Y:S01]  /*2bf0*/  @P1 STG.E.U16 desc[UR38][R58.64+0x12], R60 ;  /* 0x0000123c3a001986 */ /* 0x0001e2000c101526 */
[----:B------:R-:W-:Y:S05]  /*2c00*/  @!P0 BRA `(.L_x_48) ;  /* 0x0000000000048947 */ /* 0x000fea0003800000 */
[----:B------:R0:W5:Y:S02]  /*2c10*/  LDG.E.LTC128B.U16 R116, desc[UR38][R6.64+0x20] ;  /* 0x0000202606747981 */ /* 0x000164000c1e1520 */
.L_x_48:
[----:B------:R-:W-:Y:S05]  /*2c20*/  BSYNC B1 ;  /* 0x0000000000017941 */ /* 0x000fea0003800000 */
.L_x_47:
[----:B0----5:R-:W-:Y:S01]  /*2c30*/  HADD2.F32 R60, -RZ, R116.H0_H0 ;  /* 0x20000074ff3c7230 */ /* 0x021fe20000004100 */
[----:B------:R-:W-:Y:S01]  /*2c40*/  ISETP.GT.AND P1, PT, R4, 0x11, PT ;  /* 0x000000110400780c */ /* 0x000fe20003f24270 */
[-C--:B------:R-:W-:Y:S01]  /*2c50*/  IMAD.WIDE.U32 R62, R123, R106.reuse, R8 ;  /* 0x0000006a7b3e7225 */ /* 0x080fe200078e0008 */
[----:B------:R-:W-:Y:S03]  /*2c60*/  BSSY B1, `(.L_x_49) ;  /* 0x0000021000017945 */ /* 0x000fe60003800000 */
[----:B------:R-:W-:Y:S01]  /*2c70*/  FMUL R21, R60, R91 ;  /* 0x0000005b3c157220 */ /* 0x000fe20000400000 */
[----:B------:R-:W-:-:S03]  /*2c80*/  IMAD R60, R109, R106, RZ ;  /* 0x0000006a6d3c7224 */ /* 0x000fc600078e02ff */
[----:B------:R-:W-:Y:S01]  /*2c90*/  FFMA R21, R64, R90, R21 ;  /* 0x0000005a40157223 */ /* 0x000fe20000000015 */
[C---:B------:R-:W-:Y:S02]  /*2ca0*/  IMAD R121, R123.reuse, R107, R60 ;  /* 0x0000006b7b797224 */ /* 0x040fe400078e023c */
[----:B------:R-:W-:Y:S02]  /*2cb0*/  IMAD.WIDE.U32 R60, R123, R106, R102 ;  /* 0x0000006a7b3c7225 */ /* 0x000fe400078e0066 */
[----:B------:R-:W-:Y:S02]  /*2cc0*/  F2FP.F16.F32.PACK_AB R21, RZ, R21 ;  /* 0x00000015ff15723e */ /* 0x000fe400000000ff */
[----:B------:R-:W-:Y:S02]  /*2cd0*/  IMAD.IADD R63, R121, 0x1, R63 ;  /* 0x00000001793f7824 */ /* 0x000fe400078e023f */
[----:B------:R-:W-:Y:S01]  /*2ce0*/  PRMT R107, R21, 0x7610, R107 ;  /* 0x00007610156b7816 */ /* 0x000fe2000000006b */
[----:B------:R-:W-:-:S02]  /*2cf0*/  IMAD.IADD R21, R61, 0x1, R121 ;  /* 0x000000013d157824 */ /* 0x000fc400078e0279 */
[----:B------:R-:W-:Y:S02]  /*2d00*/  IMAD.WIDE.U32 R108, R23, R14, R62 ;  /* 0x0000000e176c7225 */ /* 0x000fe400078e003e */
[----:B------:R0:W-:Y:S01]  /*2d10*/  @P0 STG.E.U16 desc[UR38][R104.64+0x20], R107 ;  /* 0x0000206b68000986 */ /* 0x0001e2000c101526 */
[----:B------:R-:W-:-:S04]  /*2d20*/  LEA R62, P0, R60, R12, 0x1 ;  /* 0x0000000c3c3e7211 */ /* 0x000fc800078008ff */
[----:B------:R-:W-:Y:S01]  /*2d30*/  LEA.HI.X R63, R60, R13, R21, 0x1, P0 ;  /* 0x0000000d3c3f7211 */ /* 0x000fe200000f0c15 */
[----:B------:R-:W-:Y:S01]  /*2d40*/  IMAD.IADD R21, R115, 0x1, R109 ;  /* 0x0000000173157824 */ /* 0x000fe200078e026d */
[----:B------:R-:W-:-:S04]  /*2d50*/  LEA R60, P0, R108, R12, 0x1 ;  /* 0x0000000c6c3c7211 */ /* 0x000fc800078008ff */
[----:B------:R-:W-:Y:S01]  /*2d60*/  LEA.HI.X R61, R108, R13, R21, 0x1, P0 ;  /* 0x0000000d6c3d7211 */ /* 0x000fe200000f0c15 */
[----:B0-----:R-:W-:-:S04]  /*2d70*/  IMAD.WIDE.U32 R106, R123, R106, R112 ;  /* 0x0000006a7b6a7225 */ /* 0x001fc800078e0070 */
[----:B------:R-:W-:Y:S01]  /*2d80*/  IMAD.IADD R121, R121, 0x1, R107 ;  /* 0x0000000179797824 */ /* 0x000fe200078e026b */
[----:B------:R-:W-:-:S05]  /*2d90*/  IADD3 R64, P0, R20, R106, RZ ;  /* 0x0000006a14407210 */ /* 0x000fca0007f1e0ff */
[----:B------:R-:W-:Y:S01]  /*2da0*/  IMAD.X R102, R121, 0x1, R103, P0 ;  /* 0x0000000179667824 */ /* 0x000fe200000e0667 */
[----:B------:R-:W-:-:S05]  /*2db0*/  IADD3 R20, P0, R8, R106, RZ ;  /* 0x0000006a08147210 */ /* 0x000fca0007f1e0ff */
[----:B------:R-:W-:Y:S01]  /*2dc0*/  IMAD.X R21, R9, 0x1, R121, P0 ;  /* 0x0000000109157824 */ /* 0x000fe200000e0679 */
[----:B------:R-:W-:Y:S01]  /*2dd0*/  LEA R8, P0, R64, R12, 0x1 ;  /* 0x0000000c40087211 */ /* 0x000fe200078008ff */
[----:B------:R-:W-:-:S03]  /*2de0*/  IMAD.WIDE.U32 R20, R23, R14, R20 ;  /* 0x0000000e17147225 */ /* 0x000fc600078e0014 */
[----:B------:R-:W-:Y:S02]  /*2df0*/  LEA.HI.X R9, R64, R13, R102, 0x1, P0 ;  /* 0x0000000d40097211 */ /* 0x000fe400000f0c66 */
[----:B------:R-:W-:Y:S01]  /*2e00*/  P2R R23, PR, RZ, 0x2 ;  /* 0x00000002ff177803 */ /* 0x000fe20000000000 */
[----:B------:R-:W-:Y:S01]  /*2e10*/  IMAD.IADD R115, R115, 0x1, R21 ;  /* 0x0000000173737824 */ /* 0x000fe200078e0215 */
[----:B------:R-:W-:-:S04]  /*2e20*/  LEA R12, P0, R20, R12, 0x1 ;  /* 0x0000000c140c7211 */ /* 0x000fc800078008ff */
[----:B------:R-:W-:Y:S02]  /*2e30*/  LEA.HI.X R13, R20, R13, R115, 0x1, P0 ;  /* 0x0000000d140d7211 */ /* 0x000fe400000f0c73 */
[----:B------:R-:W-:-:S13]  /*2e40*/  ISETP.GT.AND P0, PT, R3, RZ, P1 ;  /* 0x000000ff0300720c */ /* 0x000fda0000f04270 */
[----:B------:R-:W-:Y:S05]  /*2e50*/  @!P0 BRA `(.L_x_50) ;  /* 0x0000000000048947 */ /* 0x000fea0003800000 */
[----:B------:R0:W5:Y:S02]  /*2e60*/  LDG.E.LTC128B.U16 R116, desc[UR38][R6.64+0x22] ;  /* 0x0000222606747981 */ /* 0x000164000c1e1520 */
.L_x_50:
[----:B------:R-:W-:Y:S05]  /*2e70*/  BSYNC B1 ;  /* 0x0000000000017941 */ /* 0x000fea0003800000 */
.L_x_49:
[----:B-----5:R-:W-:Y:S01]  /*2e80*/  HADD2.F32 R14, -RZ, R116.H0_H0 ;  /* 0x20000074ff0e7230 */ /* 0x020fe20000004100 */
[----:B------:R-:W-:Y:S01]  /*2e90*/  BSSY B1, `(.L_x_51) ;  /* 0x000000a000017945 */ /* 0x000fe20003800000 */
[----:B------:R-:W-:Y:S02]  /*2ea0*/  @P0 IMAD.MOV.U32 R20, RZ, RZ, R104 ;  /* 0x000000ffff140224 */ /* 0x000fe400078e0068 */
[----:B------:R-:W-:Y:S02]  /*2eb0*/  @P0 IMAD.MOV.U32 R21, RZ, RZ, R105 ;  /* 0x000000ffff150224 */ /* 0x000fe400078e0069 */
[----:B------:R-:W-:-:S04]  /*2ec0*/  FMUL R14, R14, R91 ;  /* 0x0000005b0e0e7220 */ /* 0x000fc80000400000 */
[----:B------:R-:W-:-:S05]  /*2ed0*/  FFMA R14, R65, R90, R14 ;  /* 0x0000005a410e7223 */ /* 0x000fca000000000e */
[----:B------:R-:W-:-:S05]  /*2ee0*/  F2FP.F16.F32.PACK_AB R14, RZ, R14 ;  /* 0x0000000eff0e723e */ /* 0x000fca00000000ff */
[----:B------:R0:W-:Y:S01]  /*2ef0*/  @P0 STG.E.U16 desc[UR38][R20.64+0x22], R14 ;  /* 0x0000220e14000986 */ /* 0x0001e2000c101526 */
[----:B------:R-:W-:-:S13]  /*2f00*/  ISETP.GT.AND P0, PT, R3, 0x8, P2 ;  /* 0x000000080300780c */ /* 0x000fda0001704270 */
[----:B0-----:R-:W-:Y:S05]  /*2f10*/  @!P0 BRA `(.L_x_52) ;  /* 0x0000000000048947 */ /* 0x001fea0003800000 */
[----:B------:R0:W5:Y:S02]  /*2f20*/  LDG.E.LTC128B.U16 R116, desc[UR38][R56.64+0x20] ;  /* 0x0000202638747981 */ /* 0x000164000c1e1520 */
.L_x_52:
[----:B------:R-:W-:Y:S05]  /*2f30*/  BSYNC B1 ;  /* 0x0000000000017941 */ /* 0x000fea0003800000 */
.L_x_51:
[----:B-----5:R-:W-:Y:S01]  /*2f40*/  HADD2.F32 R14, -RZ, R116.H0_H0 ;  /* 0x20000074ff0e7230 */ /* 0x020fe20000004100 */
[----:B------:R-:W-:Y:S04]  /*2f50*/  BSSY B1, `(.L_x_53) ;  /* 0x0000008000017945 */ /* 0x000fe80003800000 */
[----:B------:R-:W-:-:S04]  /*2f60*/  FMUL R21, R14, R91 ;  /* 0x0000005b0e157220 */ /* 0x000fc80000400000 */
[----:B------:R-:W-:-:S05]  /*2f70*/  FFMA R21, R66, R90, R21 ;  /* 0x0000005a42157223 */ /* 0x000fca0000000015 */
[----:B------:R-:W-:-:S05]  /*2f80*/  F2FP.F16.F32.PACK_AB R21, RZ, R21 ;  /* 0x00000015ff15723e */ /* 0x000fca00000000ff */
[----:B------:R0:W-:Y:S01]  /*2f90*/  @P0 STG.E.U16 desc[UR38][R58.64+0x20], R21 ;  /* 0x000020153a000986 */ /* 0x0001e2000c101526 */
[----:B------:R-:W-:-:S13]  /*2fa0*/  ISETP.GT.AND P0, PT, R3, 0x8, P1 ;  /* 0x000000080300780c */ /* 0x000fda0000f04270 */
[----:B0-----:R-:W-:Y:S05]  /*2fb0*/  @!P0 BRA `(.L_x_54) ;  /* 0x0000000000048947 */ /* 0x001fea0003800000 */
[----:B------:R0:W5:Y:S02]  /*2fc0*/  LDG.E.LTC128B.U16 R116, desc[UR38][R56.64+0x22] ;  /* 0x0000222638747981 */ /* 0x000164000c1e1520 */
.L_x_54:
[----:B------:R-:W-:Y:S05]  /*2fd0*/  BSYNC B1 ;  /* 0x0000000000017941 */ /* 0x000fea0003800000 */
.L_x_53:
[----:B-----5:R-:W-:Y:S01]  /*2fe0*/  HADD2.F32 R14, -RZ, R116.H0_H0 ;  /* 0x20000074ff0e7230 */ /* 0x020fe20000004100 */
[----:B------:R-:W-:Y:S01]  /*2ff0*/  ISETP.GT.AND P2, PT, R4, 0x18, PT ;  /* 0x000000180400780c */ /* 0x000fe20003f44270 */
[----:B------:R-:W-:Y:S03]  /*3000*/  BSSY B1, `(.L_x_55) ;  /* 0x0000009000017945 */ /* 0x000fe60003800000 */
[----:B------:R-:W-:Y:S01]  /*3010*/  FMUL R14, R14, R91 ;  /* 0x0000005b0e0e7220 */ /* 0x000fe20000400000 */
[----:B------:R-:W-:-:S03]  /*3020*/  P2R R102, PR, RZ, 0x4 ;  /* 0x00000004ff667803 */ /* 0x000fc60000000000 */
[----:B------:R-:W-:-:S05]  /*3030*/  FFMA R14, R67, R90, R14 ;  /* 0x0000005a430e7223 */ /* 0x000fca000000000e */
[----:B------:R-:W-:-:S05]  /*3040*/  F2FP.F16.F32.PACK_AB R14, RZ, R14 ;  /* 0x0000000eff0e723e */ /* 0x000fca00000000ff */
[----:B------:R0:W-:Y:S01]  /*3050*/  @P0 STG.E.U16 desc[UR38][R58.64+0x22], R14 ;  /* 0x0000220e3a000986 */ /* 0x0001e2000c101526 */
[----:B------:R-:W-:-:S13]  /*3060*/  ISETP.GT.AND P0, PT, R3, RZ, P2 ;  /* 0x000000ff0300720c */ /* 0x000fda0001704270 */
[----:B0-----:R-:W-:Y:S05]  /*3070*/  @!P0 BRA `(.L_x_56) ;  /* 0x0000000000048947 */ /* 0x001fea0003800000 */
[----:B------:R0:W5:Y:S02]  /*3080*/  LDG.E.LTC128B.U16 R116, desc[UR38][R6.64+0x30] ;  /* 0x0000302606747981 */ /* 0x000164000c1e1520 */
.L_x_56:
[----:B------:R-:W-:Y:S05]  /*3090*/  BSYNC B1 ;  /* 0x0000000000017941 */ /* 0x000fea0003800000 */
.L_x_55:
[----:B-----5:R-:W-:Y:S01]  /*30a0*/  HADD2.F32 R14, -RZ, R116.H0_H0 ;  /* 0x20000074ff0e7230 */ /* 0x020fe20000004100 */
[----:B------:R-:W-:Y:S01]  /*30b0*/  ISETP.GT.AND P1, PT, R4, 0x19, PT ;  /* 0x000000190400780c */ /* 0x000fe20003f24270 */
[----:B------:R-:W-:Y:S01]  /*30c0*/  @P0 IMAD.MOV.U32 R20, RZ, RZ, R104 ;  /* 0x000000ffff140224 */ /* 0x000fe200078e0068 */
[----:B------:R-:W-:Y:S02]  /*30d0*/  BSSY B1, `(.L_x_57) ;  /* 0x000000b000017945 */ /* 0x000fe40003800000 */
[----:B------:R-:W-:-:S04]  /*30e0*/  FMUL R21, R14, R91 ;  /* 0x0000005b0e157220 */ /* 0x000fc80000400000 */
[----:B------:R-:W-:Y:S01]  /*30f0*/  FFMA R21, R68, R90, R21 ;  /* 0x0000005a44157223 */ /* 0x000fe20000000015 */
[----:B------:R-:W-:-:S04]  /*3100*/  P2R R68, PR, RZ, 0x2 ;  /* 0x00000002ff447803 */ /* 0x000fc80000000000 */
[----:B------:R-:W-:-:S04]  /*3110*/  F2FP.F16.F32.PACK_AB R21, RZ, R21 ;  /* 0x00000015ff15723e */ /* 0x000fc800000000ff */
[----:B------:R-:W-:Y:S01]  /*3120*/  PRMT R14, R21, 0x7610, R14 ;  /* 0x00007610150e7816 */ /* 0x000fe2000000000e */
[----:B------:R-:W-:-:S05]  /*3130*/  @P0 IMAD.MOV.U32 R21, RZ, RZ, R105 ;  /* 0x000000ffff150224 */ /* 0x000fca00078e0069 */
[----:B------:R0:W-:Y:S01]  /*3140*/  @P0 STG.E.U16 desc[UR38][R20.64+0x30], R14 ;  /* 0x0000300e14000986 */ /* 0x0001e2000c101526 */
[----:B------:R-:W-:-:S13]  /*3150*/  ISETP.GT.AND P0, PT, R3, RZ, P1 ;  /* 0x000000ff0300720c */ /* 0x000fda0000f04270 */
[----:B0-----:R-:W-:Y:S05]  /*3160*/  @!P0 BRA `(.L_x_58) ;  /* 0x0000000000048947 */ /* 0x001fea0003800000 */
[----:B------:R0:W5:Y:S02]  /*3170*/  LDG.E.LTC128B.U16 R116, desc[UR38][R6.64+0x32] ;  /* 0x0000322606747981 */ /* 0x000164000c1e1520 */
.L_x_58:
[----:B------:R-:W-:Y:S05]  /*3180*/  BSYNC B1 ;  /* 0x0000000000017941 */ /* 0x000fea0003800000 */
.L_x_57:
        /* <DEDUP_REMOVED lines=11> */
.L_x_60:
[----:B------:R-:W-:Y:S05]  /*3240*/  BSYNC B1 ;  /* 0x0000000000017941 */ /* 0x000fea0003800000 */
.L_x_59:
        /* <DEDUP_REMOVED lines=9> */
.L_x_62:
[----:B------:R-:W-:Y:S05]  /*32e0*/  BSYNC B1 ;  /* 0x0000000000017941 */ /* 0x000fea0003800000 */
.L_x_61:
        /* <DEDUP_REMOVED lines=11> */
.L_x_64:
[----:B------:R-:W-:Y:S05]  /*33a0*/  BSYNC B1 ;  /* 0x0000000000017941 */ /* 0x000fea0003800000 */
.L_x_63:
[----:B-----5:R-:W-:Y:S01]  /*33b0*/  HADD2.F32 R14, -RZ, R116.H0_H0 ;  /* 0x20000074ff0e7230 */ /* 0x020fe20000004100 */
[----:B------:R-:W-:Y:S01]  /*33c0*/  ISETP.GT.AND P1, PT, R4, 0x21, PT ;  /* 0x000000210400780c */ /* 0x000fe20003f24270 */
[----:B------:R-:W-:Y:S01]  /*33d0*/  @P0 IMAD.MOV.U32 R20, RZ, RZ, R104 ;  /* 0x000000ffff140224 */ /* 0x000fe200078e0068 */
[----:B------:R-:W-:Y:S02]  /*33e0*/  BSSY B1, `(.L_x_65) ;  /* 0x000000b000017945 */ /* 0x000fe40003800000 */
[----:B------:R-:W-:Y:S01]  /*33f0*/  FMUL R21, R14, R91 ;  /* 0x0000005b0e157220 */ /* 0x000fe20000400000 */
[----:B------:R-:W-:-:S03]  /*3400*/  P2R R70, PR, RZ, 0x2 ;  /* 0x00000002ff467803 */ /* 0x000fc60000000000 */
[----:B------:R-:W-:-:S05]  /*3410*/  FFMA R21, R72, R90, R21 ;  /* 0x0000005a48157223 */ /* 0x000fca0000000015 */
[----:B------:R-:W-:-:S04]  /*3420*/  F2FP.F16.F32.PACK_AB R21, RZ, R21 ;  /* 0x00000015ff15723e */ /* 0x000fc800000000ff */
[----:B------:R-:W-:Y:S01]  /*3430*/  PRMT R14, R21, 0x7610, R14 ;  /* 0x00007610150e7816 */ /* 0x000fe2000000000e */
[----:B------:R-:W-:-:S05]  /*3440*/  @P0 IMAD.MOV.U32 R21, RZ, RZ, R105 ;  /* 0x000000ffff150224 */ /* 0x000fca00078e0069 */
[----:B------:R0:W-:Y:S01]  /*3450*/  @P0 STG.E.U16 desc[UR38][R20.64+0x40], R14 ;  /* 0x0000400e14000986 */ /* 0x0001e2000c101526 */
[----:B------:R-:W-:-:S13]  /*3460*/  ISETP.GT.AND P0, PT, R3, RZ, P1 ;  /* 0x000000ff0300720c */ /* 0x000fda0000f04270 */
[----:B0-----:R-:W-:Y:S05]  /*3470*/  @!P0 BRA `(.L_x_66) ;  /* 0x0000000000048947 */ /* 0x001fea0003800000 */
[----:B------:R0:W5:Y:S02]  /*3480*/  LDG.E.LTC128B.U16 R116, desc[UR38][R6.64+0x42] ;  /* 0x0000422606747981 */ /* 0x000164000c1e1520 */
.L_x_66:
[----:B------:R-:W-:Y:S05]  /*3490*/  BSYNC B1 ;  /* 0x0000000000017941 */ /* 0x000fea0003800000 */
.L_x_65:
        /* <DEDUP_REMOVED lines=11> */
.L_x_68:
[----:B------:R-:W-:Y:S05]  /*3550*/  BSYNC B1 ;  /* 0x0000000000017941 */ /* 0x000fea0003800000 */
.L_x_67:
        /* <DEDUP_REMOVED lines=9> */
.L_x_70:
[----:B------:R-:W-:Y:S05]  /*35f0*/  BSYNC B1 ;  /* 0x0000000000017941 */ /* 0x000fea0003800000 */
.L_x_69:
        /* <DEDUP_REMOVED lines=11> */
.L_x_72:
[----:B------:R-:W-:Y:S05]  /*36b0*/  BSYNC B1 ;  /* 0x0000000000017941 */ /* 0x000fea0003800000 */
.L_x_71:
[----:B-----5:R-:W-:Y:S01]  /*36c0*/  HADD2.F32 R14, -RZ, R116.H0_H0 ;  /* 0x20000074ff0e7230 */ /* 0x020fe20000004100 */
[----:B------:R-:W-:Y:S01]  /*36d0*/  ISETP.GT.AND P5, PT, R4, 0x29, PT ;  /* 0x000000290400780c */ /* 0x000fe20003fa4270 */
[----:B------:R-:W-:Y:S01]  /*36e0*/  @P0 IMAD.MOV.U32 R20, RZ, RZ, R104 ;  /* 0x000000ffff140224 */ /* 0x000fe200078e0068 */
[----:B------:R-:W-:Y:S02]  /*36f0*/  BSSY B1, `(.L_x_73) ;  /* 0x000000b000017945 */ /* 0x000fe40003800000 */
[----:B------:R-:W-:-:S04]  /*3700*/  FMUL R21, R14, R91 ;  /* 0x0000005b0e157220 */ /* 0x000fc80000400000 */
[----:B------:R-:W-:-:S05]  /*3710*/  FFMA R21, R76, R90, R21 ;  /* 0x0000005a4c157223 */ /* 0x000fca0000000015 */
[----:B------:R-:W-:-:S04]  /*3720*/  F2FP.F16.F32.PACK_AB R21, RZ, R21 ;  /* 0x00000015ff15723e */ /* 0x000fc800000000ff */
[----:B------:R-:W-:Y:S01]  /*3730*/  PRMT R14, R21, 0x7610, R14 ;  /* 0x00007610150e7816 */ /* 0x000fe2000000000e */
[----:B------:R-:W-:-:S05]  /*3740*/  @P0 IMAD.MOV.U32 R21, RZ, RZ, R105 ;  /* 0x000000ffff150224 */ /* 0x000fca00078e0069 */
[----:B------:R1:W-:Y:S01]  /*3750*/  @P0 STG.E.U16 desc[UR38][R20.64+0x50], R14 ;  /* 0x0000500e14000986 */ /* 0x0003e2000c101526 */
[----:B------:R-:W-:Y:S02]  /*3760*/  ISETP.GT.AND P0, PT, R3, RZ, P5 ;  /* 0x000000ff0300720c */ /* 0x000fe40002f04270 */
[----:B-1----:R-:W-:-:S11]  /*3770*/  P2R R14, PR, RZ, 0x20 ;  /* 0x00000020ff0e7803 */ /* 0x002fd60000000000 */
[----:B------:R-:W-:Y:S05]  /*3780*/  @!P0 BRA `(.L_x_74) ;  /* 0x0000000000048947 */ /* 0x000fea0003800000 */
[----:B------:R1:W5:Y:S02]  /*3790*/  LDG.E.LTC128B.U16 R116, desc[UR38][R6.64+0x52] ;  /* 0x0000522606747981 */ /* 0x000364000c1e1520 */
.L_x_74:
[----:B------:R-:W-:Y:S05]  /*37a0*/  BSYNC B1 ;  /* 0x0000000000017941 */ /* 0x000fea0003800000 */
.L_x_73:
        /* <DEDUP_REMOVED lines=11> */
.L_x_76:
[----:B------:R-:W-:Y:S05]  /*3860*/  BSYNC B1 ;  /* 0x0000000000017941 */ /* 0x000fea0003800000 */
.L_x_75:
        /* <DEDUP_REMOVED lines=9> */
.L_x_78:
[----:B------:R-:W-:Y:S05]  /*3900*/  BSYNC B1 ;  /* 0x0000000000017941 */ /* 0x000fea0003800000 */
.L_x_77:
[----:B-----5:R-:W-:Y:S01]  /*3910*/  HADD2.F32 R14, -RZ, R116.H0_H0 ;  /* 0x20000074ff0e7230 */ /* 0x020fe20000004100 */
[----:B------:R-:W-:Y:S01]  /*3920*/  ISETP.GT.AND P3, PT, R4, 0x30, PT ;  /* 0x000000300400780c */ /* 0x000fe20003f64270 */
[----:B------:R-:W-:Y:S03]  /*3930*/  BSSY B1, `(.L_x_79) ;  /* 0x0000008000017945 */ /* 0x000fe60003800000 */
[----:B------:R-:W-:-:S04]  /*3940*/  FMUL R14, R14, R91 ;  /* 0x0000005b0e0e7220 */ /* 0x000fc80000400000 */
[----:B------:R-:W-:-:S05]  /*3950*/  FFMA R14, R79, R90, R14 ;  /* 0x0000005a4f0e7223 */ /* 0x000fca000000000e */
[----:B------:R-:W-:-:S05]  /*3960*/  F2FP.F16.F32.PACK_AB R14, RZ, R14 ;  /* 0x0000000eff0e723e */ /* 0x000fca00000000ff */
[----:B------:R0:W-:Y:S01]  /*3970*/  @P0 STG.E.U16 desc[UR38][R58.64+0x52], R14 ;  /* 0x0000520e3a000986 */ /* 0x0001e2000c101526 */
[----:B------:R-:W-:-:S13]  /*3980*/  ISETP.GT.AND P0, PT, R3, RZ, P3 ;  /* 0x000000ff0300720c */ /* 0x000fda0001f04270 */
[----:B0-----:R-:W-:Y:S05]  /*3990*/  @!P0 BRA `(.L_x_80) ;  /* 0x0000000000048947 */ /* 0x001fea0003800000 */
[----:B------:R0:W5:Y:S02]  /*39a0*/  LDG.E.LTC128B.U16 R116, desc[UR38][R6.64+0x60] ;  /* 0x0000602606747981 */ /* 0x000164000c1e1520 */
.L_x_80:
[----:B------:R-:W-:Y:S05]  /*39b0*/  BSYNC B1 ;  /* 0x0000000000017941 */ /* 0x000fea0003800000 */
.L_x_79:
        /* <DEDUP_REMOVED lines=13> */
.L_x_82:
[----:B------:R-:W-:Y:S05]  /*3a90*/  BSYNC B1 ;  /* 0x0000000000017941 */ /* 0x000fea0003800000 */
.L_x_81:
        /* <DEDUP_REMOVED lines=11> */
.L_x_84:
[----:B------:R-:W-:Y:S05]  /*3b50*/  BSYNC B1 ;  /* 0x0000000000017941 */ /* 0x000fea0003800000 */
.L_x_83:
        /* <DEDUP_REMOVED lines=9> */
.L_x_86:
[----:B------:R-:W-:Y:S05]  /*3bf0*/  BSYNC B1 ;  /* 0x0000000000017941 */ /* 0x000fea0003800000 */
.L_x_85:
        /* <DEDUP_REMOVED lines=10> */
.L_x_88:
[----:B------:R-:W-:Y:S05]  /*3ca0*/  BSYNC B1 ;  /* 0x0000000000017941 */ /* 0x000fea0003800000 */
.L_x_87:
        /* <DEDUP_REMOVED lines=8> */
[----:B------:R-:W-:-:S05]  /*3d30*/  IADD3 R20, P0, R15, R110, RZ ;  /* 0x0000006e0f147210 */ /* 0x000fca0007f1e0ff */
[----:B-1----:R-:W-:Y:S01]  /*3d40*/  IMAD.X R21, R5, 0x1, R111, P0 ;  /* 0x0000000105157824 */ /* 0x002fe200000e066f */
[----:B------:R-:W-:-:S05]  /*3d50*/  IADD3 R64, P0, R15, R110, RZ ;  /* 0x0000006e0f407210 */ /* 0x000fca0007f1e0ff */
[----:B------:R-:W-:Y:S01]  /*3d60*/  IMAD.X R65, R5, 0x1, R111, P0 ;  /* 0x0000000105417824 */ /* 0x000fe200000e066f */
[----:B------:R-:W-:-:S05]  /*3d70*/  IADD3 R14, P0, R15, R104, RZ ;  /* 0x000000680f0e7210 */ /* 0x000fca0007f1e0ff */
[----:B------:R-:W-:Y:S01]  /*3d80*/  IMAD.X R15, R5, 0x1, R105, P0 ;  /* 0x00000001050f7824 */ /* 0x000fe200000e0669 */
[----:B------:R-:W-:-:S04]  /*3d90*/  ISETP.GT.AND P0, PT, R4, 0x39, PT ;  /* 0x000000390400780c */ /* 0x000fc80003f04270 */
[----:B------:R-:W-:-:S13]  /*3da0*/  ISETP.GT.AND P4, PT, R3, RZ, P0 ;  /* 0x000000ff0300720c */ /* 0x000fda0000784270 */
[----:B------:R-:W-:Y:S05]  /*3db0*/  @!P4 BRA `(.L_x_90) ;  /* 0x000000000004c947 */ /* 0x000fea0003800000 */
[----:B------:R1:W5:Y:S02]  /*3dc0*/  LDG.E.LTC128B.U16 R116, desc[UR38][R6.64+0x72] ;  /* 0x0000722606747981 */ /* 0x000364000c1e1520 */
.L_x_90:
[----:B------:R-:W-:Y:S05]  /*3dd0*/  BSYNC B1 ;  /* 0x0000000000017941 */ /* 0x000fea0003800000 */
.L_x_89:
        /* <DEDUP_REMOVED lines=9> */
.L_x_92:
[----:B------:R-:W-:Y:S05]  /*3e70*/  BSYNC B1 ;  /* 0x0000000000017941 */ /* 0x000fea0003800000 */
.L_x_91:
        /* <DEDUP_REMOVED lines=9> */
.L_x_94:
[----:B------:R-:W-:Y:S05]  /*3f10*/  BSYNC B1 ;  /* 0x0000000000017941 */ /* 0x000fea0003800000 */
.L_x_93:
[----:B-----5:R-:W-:-:S05]  /*3f20*/  HADD2.F32 R4, -RZ, R116.H0_H0 ;  /* 0x20000074ff047230 */ /* 0x020fca0000004100 */
[----:B------:R-:W-:-:S04]  /*3f30*/  FMUL R4, R4, R91 ;  /* 0x0000005b04047220 */ /* 0x000fc80000400000 */
[----:B------:R-:W-:-:S05]  /*3f40*/  FFMA R4, R87, R90, R4 ;  /* 0x0000005a57047223 */ /* 0x000fca0000000004 */
[----:B------:R-:W-:-:S04]  /*3f50*/  F2FP.F16.F32.PACK_AB R4, RZ, R4 ;  /* 0x00000004ff04723e */ /* 0x000fc800000000ff */
[----:B-1-34-:R-:W-:-:S05]  /*3f60*/  PRMT R6, R4, 0x7610, R6 ;  /* 0x0000761004067816 */ /* 0x01afca0000000006 */
[----:B------:R1:W-:Y:S01]  /*3f70*/  @P4 STG.E.U16 desc[UR38][R58.64+0x72], R6 ;  /* 0x000072063a004986 */ /* 0x0003e2000c101526 */
[----:B------:R-:W-:-:S13]  /*3f80*/  ISETP.GT.AND P4, PT, R3, 0x80, P6 ;  /* 0x000000800300780c */ /* 0x000fda0003784270 */
[----:B------:R-:W3:Y:S01]  /*3f90*/  @P4 LDG.E.LTC128B.U16 R116, desc[UR38][R62.64] ;  /* 0x000000263e744981 */ /* 0x000ee2000c1e1520 */
[----:B------:R-:W-:Y:S01]  /*3fa0*/  BSSY B1, `(.L_x_95) ;  /* 0x000000a000017945 */ /* 0x000fe20003800000 */
[----:B---3--:R-:W-:-:S05]  /*3fb0*/  HADD2.F32 R4, -RZ, R116.H0_H0 ;  /* 0x20000074ff047230 */ /* 0x008fca0000004100 */
[----:B------:R-:W-:-:S04]  /*3fc0*/  FMUL R5, R4, R91 ;  /* 0x0000005b04057220 */ /* 0x000fc80000400000 */
[----:B------:R-:W-:-:S05]  /*3fd0*/  FFMA R5, R24, R90, R5 ;  /* 0x0000005a18057223 */ /* 0x000fca0000000005 */
[----:B------:R-:W-:-:S05]  /*3fe0*/  F2FP.F16.F32.PACK_AB R5, RZ, R5 ;  /* 0x00000005ff05723e */ /* 0x000fca00000000ff */
[----:B------:R1:W-:Y:S01]  /*3ff0*/  @P4 STG.E.U16 desc[UR38][R14.64], R5 ;  /* 0x000000050e004986 */ /* 0x0003e2000c101526 */
[----:B------:R-:W-:-:S04]  /*4000*/  ISETP.NE.AND P4, PT, R118, RZ, PT ;  /* 0x000000ff7600720c */ /* 0x000fc80003f85270 */
[----:B------:R-:W-:-:S13]  /*4010*/  ISETP.GT.AND P4, PT, R3, 0x80, P4 ;  /* 0x000000800300780c */ /* 0x000fda0002784270 */
[----:B-1----:R-:W-:Y:S05]  /*4020*/  @!P4 BRA `(.L_x_96) ;  /* 0x000000000004c947 */ /* 0x002fea0003800000 */
[----:B------:R1:W5:Y:S02]  /*4030*/  LDG.E.LTC128B.U16 R116, desc[UR38][R60.64+0x2] ;  /* 0x000002263c747981 */ /* 0x000364000c1e1520 */
.L_x_96:
[----:B------:R-:W-:Y:S05]  /*4040*/  BSYNC B1 ;  /* 0x0000000000017941 */ /* 0x000fea0003800000 */
.L_x_95:
[----:B-----5:R-:W-:Y:S01]  /*4050*/  HADD2.F32 R4, -RZ, R116.H0_H0 ;  /* 0x20000074ff047230 */ /* 0x020fe20000004100 */
[----:B------:R-:W-:Y:S01]  /*4060*/  ISETP.GT.AND P6, PT, R3, 0x88, P6 ;  /* 0x000000880300780c */ /* 0x000fe200037c4270 */
        /* <DEDUP_REMOVED lines=8> */
[----:B------:R-:W-:Y:S05]  /*40f0*/  @!P6 BRA `(.L_x_98) ;  /* 0x000000000004e947 */ /* 0x000fea0003800000 */
[----:B------:R4:W5:Y:S02]  /*4100*/  LDG.E.LTC128B.U16 R116, desc[UR38][R8.64] ;  /* 0x0000002608747981 */ /* 0x000964000c1e1520 */
.L_x_98:
[----:B------:R-:W-:Y:S05]  /*4110*/  BSYNC B1 ;  /* 0x0000000000017941 */ /* 0x000fea0003800000 */
.L_x_97:
[----:B---3-5:R-:W-:Y:S01]  /*4120*/  HADD2.F32 R4, -RZ, R116.H0_H0 ;  /* 0x20000074ff047230 */ /* 0x028fe20000004100 */
[----:B------:R-:W-:Y:S01]  /*4130*/  ISETP.NE.AND P4, PT, R118, RZ, PT ;  /* 0x000000ff7600720c */ /* 0x000fe20003f85270 */
[----:B------:R-:W-:Y:S03]  /*4140*/  BSSY B1, `(.L_x_99) ;  /* 0x0000008000017945 */ /* 0x000fe60003800000 */
[----:B------:R-:W-:Y:S01]  /*4150*/  FMUL R5, R4, R91 ;  /* 0x0000005b04057220 */ /* 0x000fe20000400000 */
[----:B------:R-:W-:-:S03]  /*4160*/  ISETP.GT.AND P4, PT, R3, 0x88, P4 ;  /* 0x000000880300780c */ /* 0x000fc60002784270 */
[----:B------:R-:W-:-:S05]  /*4170*/  FFMA R5, R26, R90, R5 ;  /* 0x0000005a1a057223 */ /* 0x000fca0000000005 */
[----:B------:R-:W-:-:S05]  /*4180*/  F2FP.F16.F32.PACK_AB R5, RZ, R5 ;  /* 0x00000005ff05723e */ /* 0x000fca00000000ff */
[----:B------:R3:W-:Y:S01]  /*4190*/  @P6 STG.E.U16 desc[UR38][R20.64], R5 ;  /* 0x0000000514006986 */ /* 0x0007e2000c101526 */
[----:B------:R-:W-:Y:S05]  /*41a0*/  @!P4 BRA `(.L_x_100) ;  /* 0x000000000004c947 */ /* 0x000fea0003800000 */
[----:B------:R0:W5:Y:S02]  /*41b0*/  LDG.E.LTC128B.U16 R116, desc[UR38][R12.64+0x2] ;  /* 0x000002260c747981 */ /* 0x000164000c1e1520 */
.L_x_100:
[----:B------:R-:W-:Y:S05]  /*41c0*/  BSYNC B1 ;  /* 0x0000000000017941 */ /* 0x000fea0003800000 */
.L_x_99:
[----:B-----5:R-:W-:Y:S01]  /*41d0*/  HADD2.F32 R4, -RZ, R116.H0_H0 ;  /* 0x20000074ff047230 */ /* 0x020fe20000004100 */
[----:B------:R-:W-:Y:S01]  /*41e0*/  ISETP.NE.AND P6, PT, R117, RZ, PT ;  /* 0x000000ff7500720c */ /* 0x000fe20003fc5270 */
[----:B------:R-:W-:Y:S03]  /*41f0*/  BSSY B1, `(.L_x_101) ;  /* 0x0000008000017945 */ /* 0x000fe60003800000 */
[----:B------:R-:W-:-:S04]  /*4200*/  FMUL R4, R4, R91 ;  /* 0x0000005b04047220 */ /* 0x000fc80000400000 */
[----:B------:R-:W-:-:S05]  /*4210*/  FFMA R4, R27, R90, R4 ;  /* 0x0000005a1b047223 */ /* 0x000fca0000000004 */
[----:B------:R-:W-:-:S05]  /*4220*/  F2FP.F16.F32.PACK_AB R4, RZ, R4 ;  /* 0x00000004ff04723e */ /* 0x000fca00000000ff */
[----:B------:R0:W-:Y:S01]  /*4230*/  @P4 STG.E.U16 desc[UR38][R64.64+0x2], R4 ;  /* 0x0000020440004986 */ /* 0x0001e2000c101526 */
[----:B------:R-:W-:-:S13]  /*4240*/  ISETP.GT.AND P4, PT, R3, 0x80, P6 ;  /* 0x000000800300780c */ /* 0x000fda0003784270 */
[----:B0-----:R-:W-:Y:S05]  /*4250*/  @!P4 BRA `(.L_x_102) ;  /* 0x000000000004c947 */ /* 0x001fea0003800000 */
[----:B------:R0:W5:Y:S02]  /*4260*/  LDG.E.LTC128B.U16 R116, desc[UR38][R60.64+0x10] ;  /* 0x000010263c747981 */ /* 0x000164000c1e1520 */
.L_x_102:
[----:B------:R-:W-:Y:S05]  /*4270*/  BSYNC B1 ;  /* 0x0000000000017941 */ /* 0x000fea0003800000 */
.L_x_101:
[----:B-----5:R-:W-:Y:S01]  /*4280*/  HADD2.F32 R4, -RZ, R116.H0_H0 ;  /* 0x20000074ff047230 */ /* 0x020fe20000004100 */
[----:B------:R-:W-:Y:S01]  /*4290*/  ISETP.NE.AND P6, PT, R119, RZ, PT ;  /* 0x000000ff7700720c */ /* 0x000fe20003fc5270 */
[----:B------:R-:W-:Y:S03]  /*42a0*/  BSSY B1, `(.L_x_103) ;  /* 0x000000b000017945 */ /* 0x000fe60003800000 */
[----:B---3--:R-:W-:Y:S01]  /*42b0*/  FMUL R5, R4, R91 ;  /* 0x0000005b04057220 */ /* 0x008fe20000400000 */
[----:B------:R-:W-:-:S03]  /*42c0*/  @P4 IMAD.MOV.U32 R4, RZ, RZ, R14 ;  /* 0x000000ffff044224 */ /* 0x000fc600078e000e */
[----:B------:R-:W-:-:S05]  /*42d0*/  FFMA R5, R28, R90, R5 ;  /* 0x0000005a1c057223 */ /* 0x000fca0000000005 */
[----:B------:R-:W-:-:S04]  /*42e0*/  F2FP.F16.F32.PACK_AB R5, RZ, R5 ;  /* 0x00000005ff05723e */ /* 0x000fc800000000ff */
[----:B------:R-:W-:Y:S01]  /*42f0*/  PRMT R6, R5, 0x7610, R6 ;  /* 0x0000761005067816 */ /* 0x000fe20000000006 */
[----:B------:R-:W-:-:S05]  /*4300*/  @P4 IMAD.MOV.U32 R5, RZ, RZ, R15 ;  /* 0x000000ffff054224 */ /* 0x000fca00078e000f */
[----:B------:R3:W-:Y:S01]  /*4310*/  @P4 STG.E.U16 desc[UR38][R4.64+0x10], R6 ;  /* 0x0000100604004986 */ /* 0x0007e2000c101526 */
[----:B------:R-:W-:-:S13]  /*4320*/  ISETP.GT.AND P4, PT, R3, 0x80, P6 ;  /* 0x000000800300780c */ /* 0x000fda0003784270 */
[----:B---3--:R-:W-:Y:S05]  /*4330*/  @!P4 BRA `(.L_x_104) ;  /* 0x000000000004c947 */ /* 0x008fea0003800000 */
[----:B------:R3:W5:Y:S02]  /*4340*/  LDG.E.LTC128B.U16 R116, desc[UR38][R60.64+0x12] ;  /* 0x000012263c747981 */ /* 0x000764000c1e1520 */
.L_x_104:
[----:B------:R-:W-:Y:S05]  /*4350*/  BSYNC B1 ;  /* 0x0000000000017941 */ /* 0x000fea0003800000 */
.L_x_103:
[----:B-----5:R-:W-:Y:S01]  /*4360*/  HADD2.F32 R4, -RZ, R116.H0_H0 ;  /* 0x20000074ff047230 */ /* 0x020fe20000004100 */
[----:B------:R-:W-:Y:S01]  /*4370*/  BSSY B1, `(.L_x_105) ;  /* 0x000000c000017945 */ /* 0x000fe20003800000 */
[----:B------:R-:W-:-:S03]  /*4380*/  @P4 IMAD.MOV.U32 R5, RZ, RZ, R15 ;  /* 0x000000ffff054224 */ /* 0x000fc600078e000f */
[----:B------:R-:W-:-:S04]  /*4390*/  FMUL R4, R4, R91 ;  /* 0x0000005b04047220 */ /* 0x000fc80000400000 */
[----:B------:R-:W-:-:S05]  /*43a0*/  FFMA R4, R29, R90, R4 ;  /* 0x0000005a1d047223 */ /* 0x000fca0000000004 */
[----:B------:R-:W-:-:S04]  /*43b0*/  F2FP.F16.F32.PACK_AB R4, RZ, R4 ;  /* 0x00000004ff04723e */ /* 0x000fc800000000ff */
[----:B------:R-:W-:Y:S01]  /*43c0*/  PRMT R6, R4, 0x7610, R6 ;  /* 0x0000761004067816 */ /* 0x000fe20000000006 */
[----:B------:R-:W-:-:S05]  /*43d0*/  @P4 IMAD.MOV.U32 R4, RZ, RZ, R14 ;  /* 0x000000ffff044224 */ /* 0x000fca00078e000e */
[----:B------:R0:W-:Y:S01]  /*43e0*/  @P4 STG.E.U16 desc[UR38][R4.64+0x12], R6 ;  /* 0x0000120604004986 */ /* 0x0001e2000c101526 */
[----:B------:R-:W-:-:S04]  /*43f0*/  ISETP.NE.AND P4, PT, R117, RZ, PT ;  /* 0x000000ff7500720c */ /* 0x000fc80003f85270 */
[----:B------:R-:W-:-:S13]  /*4400*/  ISETP.GT.AND P4, PT, R3, 0x88, P4 ;  /* 0x000000880300780c */ /* 0x000fda0002784270 */
[----:B0-----:R-:W-:Y:S05]  /*4410*/  @!P4 BRA `(.L_x_106) ;  /* 0x000000000004c947 */ /* 0x001fea0003800000 */
[----:B------:R0:W5:Y:S02]  /*4420*/  LDG.E.LTC128B.U16 R116, desc[UR38][R12.64+0x10] ;  /* 0x000010260c747981 */ /* 0x000164000c1e1520 */
.L_x_106:
[----:B------:R-:W-:Y:S05]  /*4430*/  BSYNC B1 ;  /* 0x0000000000017941 */ /* 0x000fea0003800000 */
.L_x_105:
        /* <DEDUP_REMOVED lines=9> */
.L_x_108:
[----:B------:R-:W-:Y:S05]  /*44d0*/  BSYNC B1 ;  /* 0x0000000000017941 */ /* 0x000fea0003800000 */
.L_x_107:
[----:B-----5:R-:W-:Y:S01]  /*44e0*/  HADD2.F32 R4, -RZ, R116.H0_H0 ;  /* 0x20000074ff047230 */ /* 0x020fe20000004100 */
[----:B------:R-:W-:Y:S01]  /*44f0*/  ISETP.NE.AND P6, PT, R120, RZ, PT ;  /* 0x000000ff7800720c */ /* 0x000fe20003fc5270 */
        /* <DEDUP_REMOVED lines=8> */
[----:B------:R-:W-:-:S13]  /*4580*/  ISETP.GT.AND P4, PT, R3, 0x80, P6 ;  /* 0x000000800300780c */ /* 0x000fda0003784270 */
[----:B0-----:R-:W-:Y:S05]  /*4590*/  @!P4 BRA `(.L_x_110) ;  /* 0x000000000004c947 */ /* 0x001fea0003800000 */
[----:B------:R0:W5:Y:S02]  /*45a0*/  LDG.E.LTC128B.U16 R116, desc[UR38][R60.64+0x20] ;  /* 0x000020263c747981 */ /* 0x000164000c1e1520 */
.L_x_110:
[----:B------:R-:W-:Y:S05]  /*45b0*/  BSYNC B1 ;  /* 0x0000000000017941 */ /* 0x000fea0003800000 */
.L_x_109:
[----:B-----5:R-:W-:Y:S01]  /*45c0*/  HADD2.F32 R4, -RZ, R116.H0_H0 ;  /* 0x20000074ff047230 */ /* 0x020fe20000004100 */
[----:B------:R-:W-:Y:S01]  /*45d0*/  ISETP.NE.AND P6, PT, R23, RZ, PT ;  /* 0x000000ff1700720c */ /* 0x000fe20003fc5270 */
[----:B------:R-:W-:Y:S03]  /*45e0*/  BSSY B1, `(.L_x_111) ;  /* 0x000000b000017945 */ /* 0x000fe60003800000 */
[----:B------:R-:W-:Y:S01]  /*45f0*/  FMUL R5, R4, R91 ;  /* 0x0000005b04057220 */ /* 0x000fe20000400000 */
[----:B------:R-:W-:-:S03]  /*4600*/  @P4 IMAD.MOV.U32 R4, RZ, RZ, R14 ;  /* 0x000000ffff044224 */ /* 0x000fc600078e000e */
        /* <DEDUP_REMOVED lines=8> */
.L_x_112:
[----:B------:R-:W-:Y:S05]  /*4690*/  BSYNC B1 ;  /* 0x0000000000017941 */ /* 0x000fea0003800000 */
.L_x_111:
        /* <DEDUP_REMOVED lines=13> */
.L_x_114:
[----:B------:R-:W-:Y:S05]  /*4770*/  BSYNC B1 ;  /* 0x0000000000017941 */ /* 0x000fea0003800000 */
.L_x_113:
[----:B-----5:R-:W-:Y:S01]  /*4780*/  HADD2.F32 R4, -RZ, R116.H0_H0 ;  /* 0x20000074ff047230 */ /* 0x020fe20000004100 */
[----:B------:R-:W-:Y:S04]  /*4790*/  BSSY B1, `(.L_x_115) ;  /* 0x000000b000017945 */ /* 0x000fe80003800000 */
        /* <DEDUP_REMOVED lines=10> */
.L_x_116:
[----:B------:R-:W-:Y:S05]  /*4840*/  BSYNC B1 ;  /* 0x0000000000017941 */ /* 0x000fea0003800000 */
.L_x_115:
        /* <DEDUP_REMOVED lines=13> */
.L_x_118:
[----:B------:R-:W-:Y:S05]  /*4920*/  BSYNC B1 ;  /* 0x0000000000017941 */ /* 0x000fea0003800000 */
.L_x_117:
        /* <DEDUP_REMOVED lines=13> */
.L_x_120:
[----:B------:R-:W-:Y:S05]  /*4a00*/  BSYNC B1 ;  /* 0x0000000000017941 */ /* 0x000fea0003800000 */
.L_x_119:
        /* <DEDUP_REMOVED lines=13> */
.L_x_122:
[----:B------:R-:W-:Y:S05]  /*4ae0*/  BSYNC B1 ;  /* 0x0000000000017941 */ /* 0x000fea0003800000 */
.L_x_121:
        /* <DEDUP_REMOVED lines=12> */
.L_x_124:
[----:B------:R-:W-:Y:S05]  /*4bb0*/  BSYNC B1 ;  /* 0x0000000000017941 */ /* 0x000fea0003800000 */
.L_x_123:
        /* <DEDUP_REMOVED lines=13> */
.L_x_126:
[----:B------:R-:W-:Y:S05]  /*4c90*/  BSYNC B1 ;  /* 0x0000000000017941 */ /* 0x000fea0003800000 */
.L_x_125:
        /* <DEDUP_REMOVED lines=13> */
.L_x_128:
[----:B------:R-:W-:Y:S05]  /*4d70*/  BSYNC B1 ;  /* 0x0000000000017941 */ /* 0x000fea0003800000 */
.L_x_127:
        /* <DEDUP_REMOVED lines=13> */
.L_x_130:
[----:B------:R-:W-:Y:S05]  /*4e50*/  BSYNC B1 ;  /* 0x0000000000017941 */ /* 0x000fea0003800000 */
.L_x_129:
        /* <DEDUP_REMOVED lines=12> */
.L_x_132:
[----:B------:R-:W-:Y:S05]  /*4f20*/  BSYNC B1 ;  /* 0x0000000000017941 */ /* 0x000fea0003800000 */
.L_x_131:
        /* <DEDUP_REMOVED lines=13> */
.L_x_134:
[----:B------:R-:W-:Y:S05]  /*5000*/  BSYNC B1 ;  /* 0x0000000000017941 */ /* 0x000fea0003800000 */
.L_x_133:
        /* <DEDUP_REMOVED lines=12> */
.L_x_136:
[----:B------:R-:W-:Y:S05]  /*50d0*/  BSYNC B1 ;  /* 0x0000000000017941 */ /* 0x000fea0003800000 */
.L_x_135:
        /* <DEDUP_REMOVED lines=12> */
.L_x_138:
[----:B------:R-:W-:Y:S05]  /*51a0*/  BSYNC B1 ;  /* 0x0000000000017941 */ /* 0x000fea0003800000 */
.L_x_137:
[----:B-----5:R-:W-:Y:S01]  /*51b0*/  HADD2.F32 R4, -RZ, R116.H0_H0 ;  /* 0x20000074ff047230 */ /* 0x020fe20000004100 */
[----:B------:R-:W-:Y:S01]  /*51c0*/  ISETP.GT.AND P5, PT, R3, 0x88, P5 ;  /* 0x000000880300780c */ /* 0x000fe20002fa4270 */
        /* <DEDUP_REMOVED lines=8> */
[----:B------:R-:W-:Y:S05]  /*5250*/  @!P5 BRA `(.L_x_140) ;  /* 0x000000000004d947 */ /* 0x000fea0003800000 */
[----:B------:R0:W5:Y:S02]  /*5260*/  LDG.E.LTC128B.U16 R116, desc[UR38][R12.64+0x52] ;  /* 0x000052260c747981 */ /* 0x000164000c1e1520 */
.L_x_140:
[----:B------:R-:W-:Y:S05]  /*5270*/  BSYNC B1 ;  /* 0x0000000000017941 */ /* 0x000fea0003800000 */
.L_x_139:
[----:B0----5:R-:W-:Y:S01]  /*5280*/  HADD2.F32 R4, -RZ, R116.H0_H0 ;  /* 0x20000074ff047230 */ /* 0x021fe20000004100 */
        /* <DEDUP_REMOVED lines=11> */
.L_x_142:
[----:B------:R-:W-:Y:S05]  /*5340*/  BSYNC B1 ;  /* 0x0000000000017941 */ /* 0x000fea0003800000 */
.L_x_141:
[----:B0----5:R-:W-:Y:S01]  /*5350*/  HADD2.F32 R4, -RZ, R116.H0_H0 ;  /* 0x20000074ff047230 */ /* 0x021fe20000004100 */
        /* <DEDUP_REMOVED lines=11> */
.L_x_144:
[----:B------:R-:W-:Y:S05]  /*5410*/  BSYNC B1 ;  /* 0x0000000000017941 */ /* 0x000fea0003800000 */
.L_x_143:
        /* <DEDUP_REMOVED lines=12> */
.L_x_146:
[----:B------:R-:W-:Y:S05]  /*54e0*/  BSYNC B1 ;  /* 0x0000000000017941 */ /* 0x000fea0003800000 */
.L_x_145:
        /* <DEDUP_REMOVED lines=12> */
.L_x_148:
[----:B------:R-:W-:Y:S05]  /*55b0*/  BSYNC B1 ;  /* 0x0000000000017941 */ /* 0x000fea0003800000 */
.L_x_147:
        /* <DEDUP_REMOVED lines=12> */
.L_x_150:
[----:B------:R-:W-:Y:S05]  /*5680*/  BSYNC B1 ;  /* 0x0000000000017941 */ /* 0x000fea0003800000 */
.L_x_149:
        /* <DEDUP_REMOVED lines=12> */
.L_x_152:
[----:B------:R-:W-:Y:S05]  /*5750*/  BSYNC B1 ;  /* 0x0000000000017941 */ /* 0x000fea0003800000 */
.L_x_151:
        /* <DEDUP_REMOVED lines=9> */
.L_x_154:
[----:B------:R-:W-:Y:S05]  /*57f0*/  BSYNC B1 ;  /* 0x0000000000017941 */ /* 0x000fea0003800000 */
.L_x_153:
        /* <DEDUP_REMOVED lines=12> */
.L_x_156:
[----:B------:R-:W-:Y:S05]  /*58c0*/  BSYNC B1 ;  /* 0x0000000000017941 */ /* 0x000fea0003800000 */
.L_x_155:
[----:B------:R-:W-:Y:S05]  /*58d0*/  @!P0 BRA `(.L_x_157) ;  /* 0x0000001400848947 */ /* 0x000fea0003800000 */
[----:B-----5:R-:W-:-:S05]  /*58e0*/  HADD2.F32 R116, -RZ, R116.H0_H0 ;  /* 0x20000074ff747230 */ /* 0x020fca0000004100 */
[----:B------:R-:W-:-:S04]  /*58f0*/  FMUL R116, R116, R91 ;  /* 0x0000005b74747220 */ /* 0x000fc80000400000 */
[----:B------:R-:W-:-:S05]  /*5900*/  FFMA R116, R55, R90, R116 ;  /* 0x0000005a37747223 */ /* 0x000fca0000000074 */
[----:B------:R-:W-:-:S05]  /*5910*/  F2FP.F16.F32.PACK_AB R116, RZ, R116 ;  /* 0x00000074ff74723e */ /* 0x000fca00000000ff */
[----:B------:R0:W-:Y:S01]  /*5920*/  STG.E.U16 desc[UR38][R10.64+0x72], R116 ;  /* 0x000072740a007986 */ /* 0x0001e2000c101526 */
[----:B------:R-:W-:Y:S05]  /*5930*/  BRA `(.L_x_157) ;  /* 0x00000014006c7947 */ /* 0x000fea0003800000 */
.L_x_34:
[----:B------:R-:W-:Y:S01]  /*5940*/  ULDC.64 UR4, c[0x0][0x5c0] ;  /* 0x0001700000047ab9 */ /* 0x000fe20000000a00 */
[-C--:B------:R-:W-:Y:S01]  /*5950*/  FMUL R56, R56, R90.reuse ;  /* 0x0000005a38387220 */ /* 0x080fe20000400000 */
[----:B------:R-:W-:Y:S01]  /*5960*/  LEA R10, P1, R112, UR4, 0x1 ;  /* 0x00000004700a7c11 */ /* 0x000fe2000f8208ff */
[----:B------:R-:W-:Y:S01]  /*5970*/  IMAD.SHL.U32 R7, R92, 0x2, RZ ;  /* 0x000000025c077824 */ /* 0x000fe200078e00ff */
[----:B------:R-:W-:Y:S01]  /*5980*/  ISETP.GT.AND P3, PT, R4, 0x1, PT ;  /* 0x000000010400780c */ /* 0x000fe20003f64270 */
[----:B------:R-:W-:Y:S01]  /*5990*/  FMUL R57, R57, R90 ;  /* 0x0000005a39397220 */ /* 0x000fe20000400000 */
[----:B------:R-:W-:Y:S01]  /*59a0*/  F2FP.F16.F32.PACK_AB R56, RZ, R56 ;  /* 0x00000038ff38723e */ /* 0x000fe200000000ff */
[-C--:B------:R-:W-:Y:S01]  /*59b0*/  FMUL R58, R58, R90.reuse ;  /* 0x0000005a3a3a7220 */ /* 0x080fe20000400000 */
[----:B------:R-:W-:Y:S01]  /*59c0*/  LEA.HI.X R11, R112, UR5, R105, 0x1, P1 ;  /* 0x00000005700b7c11 */ /* 0x000fe200088f0c69 */
[-C--:B------:R-:W-:Y:S01]  /*59d0*/  FMUL R59, R59, R90.reuse ;  /* 0x0000005a3b3b7220 */ /* 0x080fe20000400000 */
[----:B------:R-:W-:Y:S01]  /*59e0*/  ISETP.GT.AND P1, PT, R3, RZ, P3 ;  /* 0x000000ff0300720c */ /* 0x000fe20001f24270 */
[----:B------:R-:W-:Y:S01]  /*59f0*/  IMAD.SHL.U32 R23, R93, 0x2, RZ ;  /* 0x000000025d177824 */ /* 0x000fe200078e00ff */
[----:B------:R-:W-:Y:S01]  /*5a00*/  ISETP.GT.AND P2, PT, R3, 0x8, P6 ;  /* 0x000000080300780c */ /* 0x000fe20003744270 */
[----:B------:R-:W-:Y:S01]  /*5a10*/  @P0 STG.E.U16 desc[UR38][R10.64], R56 ;  /* 0x000000380a000986 */ /* 0x000fe2000c101526 */
[----:B------:R-:W-:Y:S01]  /*5a20*/  SHF.L.U64.HI R5, R92, 0x1, R95 ;  /* 0x000000015c057819 */ /* 0x000fe2000001025f */
[----:B------:R-:W-:Y:S01]  /*5a30*/  FMUL R60, R60, R90 ;  /* 0x0000005a3c3c7220 */ /* 0x000fe20000400000 */
[----:B------:R-:W-:Y:S01]  /*5a40*/  IADD3 R8, P0, R7, R10, RZ ;  /* 0x0000000a07087210 */ /* 0x000fe20007f1e0ff */
[-C--:B------:R-:W-:Y:S01]  /*5a50*/  FMUL R61, R61, R90.reuse ;  /* 0x0000005a3d3d7220 */ /* 0x080fe20000400000 */
[----:B------:R-:W-:Y:S01]  /*5a60*/  F2FP.F16.F32.PACK_AB R57, RZ, R57 ;  /* 0x00000039ff39723e */ /* 0x000fe200000000ff */
[----:B------:R-:W-:Y:S01]  /*5a70*/  FMUL R63, R63, R90 ;  /* 0x0000005a3f3f7220 */ /* 0x000fe20000400000 */
[----:B------:R-:W-:Y:S01]  /*5a80*/  F2FP.F16.F32.PACK_AB R58, RZ, R58 ;  /* 0x0000003aff3a723e */ /* 0x000fe200000000ff */
[----:B------:R-:W-:Y:S01]  /*5a90*/  IMAD.X R9, R5, 0x1, R11, P0 ;  /* 0x0000000105097824 */ /* 0x000fe200000e060b */
[----:B------:R-:W-:Y:S01]  /*5aa0*/  ISETP.GT.AND P0, PT, R3, 0x8, P3 ;  /* 0x000000080300780c */ /* 0x000fe20001f04270 */
[----:B------:R-:W-:Y:S01]  /*5ab0*/  @P1 STG.E.U16 desc[UR38][R10.64+0x2], R57 ;  /* 0x000002390a001986 */ /* 0x000fe2000c101526 */
[----:B------:R-:W-:Y:S01]  /*5ac0*/  F2FP.F16.F32.PACK_AB R59, RZ, R59 ;  /* 0x0000003bff3b723e */ /* 0x000fe200000000ff */
[----:B------:R-:W-:Y:S01]  /*5ad0*/  FMUL R62, R62, R90 ;  /* 0x0000005a3e3e7220 */ /* 0x000fe20000400000 */
[----:B------:R-:W-:Y:S01]  /*5ae0*/  SHF.L.U64.HI R13, R93, 0x1, R94 ;  /* 0x000000015d0d7819 */ /* 0x000fe2000001025e */
[----:B------:R-:W-:Y:S01]  /*5af0*/  @P2 STG.E.U16 desc[UR38][R8.64], R58 ;  /* 0x0000003a08002986 */ /* 0x000fe2000c101526 */
[----:B------:R-:W-:Y:S01]  /*5b00*/  IADD3 R6, P1, P2, R23, R10, R7 ;  /* 0x0000000a17067210 */ /* 0x000fe20007a3e007 */
[-C--:B------:R-:W-:Y:S01]  /*5b10*/  FMUL R64, R64, R90.reuse ;  /* 0x0000005a40407220 */ /* 0x080fe20000400000 */
[C---:B------:R-:W-:Y:S01]  /*5b20*/  ISETP.GT.AND P4, PT, R4.reuse, 0x8, PT ;  /* 0x000000080400780c */ /* 0x040fe20003f84270 */
[-C--:B------:R-:W-:Y:S01]  /*5b30*/  FMUL R65, R65, R90.reuse ;  /* 0x0000005a41417220 */ /* 0x080fe20000400000 */
[----:B------:R-:W-:Y:S01]  /*5b40*/  ISETP.GT.AND P3, PT, R4, 0x9, PT ;  /* 0x000000090400780c */ /* 0x000fe20003f64270 */
[-C--:B------:R-:W-:Y:S01]  /*5b50*/  FMUL R66, R66, R90.reuse ;  /* 0x0000005a42427220 */ /* 0x080fe20000400000 */
[----:B------:R-:W-:Y:S01]  /*5b60*/  IADD3.X R7, R13, R11, R5, P1, P2 ;  /* 0x0000000b0d077210 */ /* 0x000fe20000fe4405 */
[----:B------:R-:W-:Y:S01]  /*5b70*/  @P0 STG.E.U16 desc[UR38][R8.64+0x2], R59 ;  /* 0x0000023b08000986 */ /* 0x000fe2000c101526 */
[----:B------:R-:W-:Y:S01]  /*5b80*/  ISETP.GT.AND P1, PT, R3, RZ, P4 ;  /* 0x000000ff0300720c */ /* 0x000fe20002724270 */
[-C--:B------:R-:W-:Y:S01]  /*5b90*/  FMUL R67, R67, R90.reuse ;  /* 0x0000005a43437220 */ /* 0x080fe20000400000 */
[----:B------:R-:W-:Y:S01]  /*5ba0*/  ISETP.GT.AND P0, PT, R3, RZ, P3 ;  /* 0x000000ff0300720c */ /* 0x000fe20001f04270 */
[----:B------:R-:W-:Y:S01]  /*5bb0*/  FMUL R68, R68, R90 ;  /* 0x0000005a44447220 */ /* 0x000fe20000400000 */
[----:B------:R-:W-:Y:S01]  /*5bc0*/  F2FP.F16.F32.PACK_AB R60, RZ, R60 ;  /* 0x0000003cff3c723e */ /* 0x000fe200000000ff */
[-C--:B------:R-:W-:Y:S01]  /*5bd0*/  FMUL R69, R69, R90.reuse ;  /* 0x0000005a45457220 */ /* 0x080fe20000400000 */
[----:B------:R-:W-:Y:S01]  /*5be0*/  F2FP.F16.F32.PACK_AB R61, RZ, R61 ;  /* 0x0000003dff3d723e */ /* 0x000fe200000000ff */
[-C--:B------:R-:W-:Y:S01]  /*5bf0*/  FMUL R70, R70, R90.reuse ;  /* 0x0000005a46467220 */ /* 0x080fe20000400000 */
[----:B------:R-:W-:Y:S01]  /*5c00*/  F2FP.F16.F32.PACK_AB R63, RZ, R63 ;  /* 0x0000003fff3f723e */ /* 0x000fe200000000ff */
[----:B------:R-:W-:Y:S01]  /*5c10*/  FMUL R71, R71, R90 ;  /* 0x0000005a47477220 */ /* 0x000fe20000400000 */
[----:B------:R-:W-:Y:S01]  /*5c20*/  F2FP.F16.F32.PACK_AB R62, RZ, R62 ;  /* 0x0000003eff3e723e */ /* 0x000fe200000000ff */
[----:B------:R-:W-:Y:S01]  /*5c30*/  FMUL R72, R72, R90 ;  /* 0x0000005a48487220 */ /* 0x000fe20000400000 */
[----:B------:R-:W-:Y:S01]  /*5c40*/  F2FP.F16.F32.PACK_AB R64, RZ, R64 ;  /* 0x00000040ff40723e */ /* 0x000fe200000000ff */
[----:B------:R-:W-:Y:S01]  /*5c50*/  @P1 STG.E.U16 desc[UR38][R10.64+0x10], R60 ;  /* 0x0000103c0a001986 */ /* 0x000fe2000c101526 */
[----:B------:R-:W-:Y:S01]  /*5c60*/  ISETP.GT.AND P1, PT, R3, 0x8, P4 ;  /* 0x000000080300780c */ /* 0x000fe20002724270 */
[-C--:B------:R-:W-:Y:S01]  /*5c70*/  FMUL R73, R73, R90.reuse ;  /* 0x0000005a49497220 */ /* 0x080fe20000400000 */
[----:B------:R-:W-:Y:S01]  /*5c80*/  ISETP.GT.AND P2, PT, R4, 0x11, PT ;  /* 0x000000110400780c */ /* 0x000fe20003f44270 */
[----:B------:R-:W-:Y:S01]  /*5c90*/  @P0 STG.E.U16 desc[UR38][R10.64+0x12], R61 ;  /* 0x0000123d0a000986 */ /* 0x000fe2000c101526 */
[----:B------:R-:W-:Y:S01]  /*5ca0*/  ISETP.GT.AND P0, PT, R3, 0x8, P3 ;  /* 0x000000080300780c */ /* 0x000fe20001f04270 */
[-C--:B------:R-:W-:Y:S01]  /*5cb0*/  FMUL R74, R74, R90.reuse ;  /* 0x0000005a4a4a7220 */ /* 0x080fe20000400000 */
[----:B------:R-:W-:Y:S01]  /*5cc0*/  ISETP.GT.AND P3, PT, R4, 0x10, PT ;  /* 0x000000100400780c */ /* 0x000fe20003f64270 */
[-C--:B------:R-:W-:Y:S01]  /*5cd0*/  FMUL R75, R75, R90.reuse ;  /* 0x0000005a4b4b7220 */ /* 0x080fe20000400000 */
[----:B------:R-:W-:Y:S01]  /*5ce0*/  F2FP.F16.F32.PACK_AB R65, RZ, R65 ;  /* 0x00000041ff41723e */ /* 0x000fe200000000ff */
[----:B------:R-:W-:Y:S01]  /*5cf0*/  FMUL R76, R76, R90 ;  /* 0x0000005a4c4c7220 */ /* 0x000fe20000400000 */
[----:B------:R-:W-:Y:S01]  /*5d00*/  F2FP.F16.F32.PACK_AB R66, RZ, R66 ;  /* 0x00000042ff42723e */ /* 0x000fe200000000ff */
[----:B------:R-:W-:Y:S01]  /*5d10*/  FMUL R77, R77, R90 ;  /* 0x0000005a4d4d7220 */ /* 0x000fe20000400000 */
[----:B------:R-:W-:Y:S01]  /*5d20*/  F2FP.F16.F32.PACK_AB R67, RZ, R67 ;  /* 0x00000043ff43723e */ /* 0x000fe200000000ff */
[----:B------:R-:W-:Y:S01]  /*5d30*/  @P1 STG.E.U16 desc[UR38][R8.64+0x10], R62 ;  /* 0x0000103e08001986 */ /* 0x000fe2000c101526 */
[----:B------:R-:W-:Y:S01]  /*5d40*/  F2FP.F16.F32.PACK_AB R68, RZ, R68 ;  /* 0x00000044ff44723e */ /* 0x000fe200000000ff */
[-C--:B------:R-:W-:Y:S01]  /*5d50*/  FMUL R78, R78, R90.reuse ;  /* 0x0000005a4e4e7220 */ /* 0x080fe20000400000 */
[----:B------:R-:W-:Y:S01]  /*5d60*/  ISETP.GT.AND P1, PT, R4, 0x19, PT ;  /* 0x000000190400780c */ /* 0x000fe20003f24270 */
[----:B------:R-:W-:Y:S01]  /*5d70*/  @P0 STG.E.U16 desc[UR38][R8.64+0x12], R63 ;  /* 0x0000123f08000986 */ /* 0x000fe2000c101526 */
[----:B------:R-:W-:Y:S01]  /*5d80*/  ISETP.GT.AND P0, PT, R3, RZ, P3 ;  /* 0x000000ff0300720c */ /* 0x000fe20001f04270 */
[-C--:B------:R-:W-:Y:S01]  /*5d90*/  FMUL R79, R79, R90.reuse ;  /* 0x0000005a4f4f7220 */ /* 0x080fe20000400000 */
[----:B------:R-:W-:Y:S01]  /*5da0*/  F2FP.F16.F32.PACK_AB R69, RZ, R69 ;  /* 0x00000045ff45723e */ /* 0x000fe200000000ff */
[----:B------:R-:W-:Y:S01]  /*5db0*/  FMUL R80, R80, R90 ;  /* 0x0000005a50507220 */ /* 0x000fe20000400000 */
[----:B------:R-:W-:Y:S01]  /*5dc0*/  F2FP.F16.F32.PACK_AB R70, RZ, R70 ;  /* 0x00000046ff46723e */ /* 0x000fe200000000ff */
        /* <DEDUP_REMOVED lines=8> */
[----:B------:R-:W-:Y:S01]  /*5e50*/  @P0 STG.E.U16 desc[UR38][R10.64+0x20], R64 ;  /* 0x000020400a000986 */ /* 0x000fe2000c101526 */
[----:B------:R-:W-:Y:S01]  /*5e60*/  ISETP.GT.AND P0, PT, R3, RZ, P2 ;  /* 0x000000ff0300720c */ /* 0x000fe20001704270 */
[-C--:B------:R-:W-:Y:S01]  /*5e70*/  FMUL R85, R85, R90.reuse ;  /* 0x0000005a55557220 */ /* 0x080fe20000400000 */
[----:B------:R-:W-:Y:S01]  /*5e80*/  F2FP.F16.F32.PACK_AB R75, RZ, R75 ;  /* 0x0000004bff4b723e */ /* 0x000fe200000000ff */
[-C--:B------:R-:W-:Y:S01]  /*5e90*/  FMUL R86, R86, R90.reuse ;  /* 0x0000005a56567220 */ /* 0x080fe20000400000 */
[----:B------:R-:W-:Y:S01]  /*5ea0*/  ISETP.GT.AND P5, PT, R4, 0x28, PT ;  /* 0x000000280400780c */ /* 0x000fe20003fa4270 */
[----:B------:R-:W-:Y:S01]  /*5eb0*/  FMUL R87, R87, R90 ;  /* 0x0000005a57577220 */ /* 0x000fe20000400000 */
[----:B------:R-:W-:Y:S01]  /*5ec0*/  F2FP.F16.F32.PACK_AB R76, RZ, R76 ;  /* 0x0000004cff4c723e */ /* 0x000fe200000000ff */
[-C--:B------:R-:W-:Y:S01]  /*5ed0*/  FMUL R24, R24, R90.reuse ;  /* 0x0000005a18187220 */ /* 0x080fe20000400000 */
[----:B------:R-:W-:Y:S01]  /*5ee0*/  ISETP.GT.AND P4, PT, R4, 0x29, PT ;  /* 0x000000290400780c */ /* 0x000fe20003f84270 */
[-C--:B------:R-:W-:Y:S01]  /*5ef0*/  FMUL R25, R25, R90.reuse ;  /* 0x0000005a19197220 */ /* 0x080fe20000400000 */
[----:B------:R-:W-:Y:S01]  /*5f00*/  F2FP.F16.F32.PACK_AB R77, RZ, R77 ;  /* 0x0000004dff4d723e */ /* 0x000fe200000000ff */
[----:B------:R-:W-:Y:S01]  /*5f10*/  FMUL R26, R26, R90 ;  /* 0x0000005a1a1a7220 */ /* 0x000fe20000400000 */
[----:B------:R-:W-:Y:S01]  /*5f20*/  F2FP.F16.F32.PACK_AB R78, RZ, R78 ;  /* 0x0000004eff4e723e */ /* 0x000fe200000000ff */
[----:B------:R-:W-:Y:S01]  /*5f30*/  @P0 STG.E.U16 desc[UR38][R10.64+0x22], R65 ;  /* 0x000022410a000986 */ /* 0x000fe2000c101526 */
[----:B------:R-:W-:Y:S01]  /*5f40*/  ISETP.GT.AND P0, PT, R3, 0x8, P3 ;  /* 0x000000080300780c */ /* 0x000fe20001f04270 */
[-C--:B------:R-:W-:Y:S01]  /*5f50*/  FMUL R27, R27, R90.reuse ;  /* 0x0000005a1b1b7220 */ /* 0x080fe20000400000 */
[----:B------:R-:W-:Y:S01]  /*5f60*/  F2FP.F16.F32.PACK_AB R79, RZ, R79 ;  /* 0x0000004fff4f723e */ /* 0x000fe200000000ff */
[-C--:B------:R-:W-:Y:S01]  /*5f70*/  FMUL R28, R28, R90.reuse ;  /* 0x0000005a1c1c7220 */ /* 0x080fe20000400000 */
[----:B------:R-:W-:Y:S01]  /*5f80*/  ISETP.GT.AND P3, PT, R4, 0x30, PT ;  /* 0x000000300400780c */ /* 0x000fe20003f64270 */
        /* <DEDUP_REMOVED lines=8> */
[----:B------:R-:W-:Y:S01]  /*6010*/  @P0 STG.E.U16 desc[UR38][R8.64+0x20], R66 ;  /* 0x0000204208000986 */ /* 0x000fe2000c101526 */
[----:B------:R-:W-:Y:S01]  /*6020*/  ISETP.GT.AND P0, PT, R3, 0x8, P2 ;  /* 0x000000080300780c */ /* 0x000fe20001704270 */
[-C--:B------:R-:W-:Y:S01]  /*6030*/  FMUL R33, R33, R90.reuse ;  /* 0x0000005a21217220 */ /* 0x080fe20000400000 */
[----:B------:R-:W-:Y:S01]  /*6040*/  ISETP.GT.AND P2, PT, R4, 0x18, PT ;  /* 0x000000180400780c */ /* 0x000fe20003f44270 */
[----:B------:R-:W-:Y:S01]  /*6050*/  FMUL R34, R34, R90 ;  /* 0x0000005a22227220 */ /* 0x000fe20000400000 */
[----:B------:R-:W-:Y:S01]  /*6060*/  F2FP.F16.F32.PACK_AB R84, RZ, R84 ;  /* 0x00000054ff54723e */ /* 0x000fe200000000ff */
[-C--:B------:R-:W-:Y:S01]  /*6070*/  FMUL R35, R35, R90.reuse ;  /* 0x0000005a23237220 */ /* 0x080fe20000400000 */
[----:B------:R-:W-:Y:S01]  /*6080*/  P2R R5, PR, RZ, 0x20 ;  /* 0x00000020ff057803 */ /* 0x000fe20000000000 */
[-C--:B------:R-:W-:Y:S01]  /*6090*/  FMUL R36, R36, R90.reuse ;  /* 0x0000005a24247220 */ /* 0x080fe20000400000 */
[----:B------:R-:W-:Y:S01]  /*60a0*/  F2FP.F16.F32.PACK_AB R85, RZ, R85 ;  /* 0x00000055ff55723e */ /* 0x000fe200000000ff */
[----:B------:R-:W-:Y:S01]  /*60b0*/  FMUL R37, R37, R90 ;  /* 0x0000005a25257220 */ /* 0x000fe20000400000 */
[----:B------:R-:W-:Y:S01]  /*60c0*/  F2FP.F16.F32.PACK_AB R86, RZ, R86 ;  /* 0x00000056ff56723e */ /* 0x000fe200000000ff */
[-C--:B------:R-:W-:Y:S01]  /*60d0*/  FMUL R38, R38, R90.reuse ;  /* 0x0000005a26267220 */ /* 0x080fe20000400000 */
[----:B------:R-:W-:Y:S01]  /*60e0*/  F2FP.F16.F32.PACK_AB R87, RZ, R87 ;  /* 0x00000057ff57723e */ /* 0x000fe200000000ff */
[----:B------:R-:W-:Y:S01]  /*60f0*/  @P0 STG.E.U16 desc[UR38][R8.64+0x22], R67 ;  /* 0x0000224308000986 */ /* 0x000fe2000c101526 */
[----:B------:R-:W-:Y:S01]  /*6100*/  ISETP.GT.AND P0, PT, R3, RZ, P2 ;  /* 0x000000ff0300720c */ /* 0x000fe20001704270 */
        /* <DEDUP_REMOVED lines=36> */
[----:B------:R-:W-:Y:S01]  /*6350*/  FMUL R55, R55, R90 ;  /* 0x0000005a37377220 */ /* 0x000fe20000400000 */
[----:B------:R-:W-:-:S02]  /*6360*/  F2FP.F16.F32.PACK_AB R39, RZ, R39 ;  /* 0x00000027ff27723e */ /* 0x000fc400000000ff */
[----:B------:R-:W-:Y:S01]  /*6370*/  F2FP.F16.F32.PACK_AB R40, RZ, R40 ;  /* 0x00000028ff28723e */ /* 0x000fe200000000ff */
[----:B------:R-:W-:Y:S01]  /*6380*/  @P0 STG.E.U16 desc[UR38][R8.64+0x30], R70 ;  /* 0x0000304608000986 */ /* 0x000fe2000c101526 */
[----:B------:R-:W-:Y:S02]  /*6390*/  ISETP.GT.AND P0, PT, R3, 0x8, P1 ;  /* 0x000000080300780c */ /* 0x000fe40000f04270 */
[----:B------:R-:W-:Y:S02]  /*63a0*/  ISETP.GT.AND P1, PT, R4, 0x21, PT ;  /* 0x000000210400780c */ /* 0x000fe40003f24270 */
[----:B------:R-:W-:Y:S02]  /*63b0*/  F2FP.F16.F32.PACK_AB R41, RZ, R41 ;  /* 0x00000029ff29723e */ /* 0x000fe400000000ff */
[----:B------:R-:W-:Y:S02]  /*63c0*/  F2FP.F16.F32.PACK_AB R42, RZ, R42 ;  /* 0x0000002aff2a723e */ /* 0x000fe400000000ff */
[----:B------:R-:W-:-:S02]  /*63d0*/  F2FP.F16.F32.PACK_AB R43, RZ, R43 ;  /* 0x0000002bff2b723e */ /* 0x000fc400000000ff */
[----:B------:R-:W-:Y:S02]  /*63e0*/  F2FP.F16.F32.PACK_AB R44, RZ, R44 ;  /* 0x0000002cff2c723e */ /* 0x000fe400000000ff */
[----:B------:R-:W-:Y:S01]  /*63f0*/  F2FP.F16.F32.PACK_AB R45, RZ, R45 ;  /* 0x0000002dff2d723e */ /* 0x000fe200000000ff */
[----:B------:R-:W-:Y:S01]  /*6400*/  @P0 STG.E.U16 desc[UR38][R8.64+0x32], R71 ;  /* 0x0000324708000986 */ /* 0x000fe2000c101526 */
[----:B------:R-:W-:Y:S02]  /*6410*/  ISETP.GT.AND P0, PT, R3, RZ, P2 ;  /* 0x000000ff0300720c */ /* 0x000fe40001704270 */
[----:B------:R-:W-:Y:S02]  /*6420*/  F2FP.F16.F32.PACK_AB R46, RZ, R46 ;  /* 0x0000002eff2e723e */ /* 0x000fe400000000ff */
[----:B------:R-:W-:Y:S02]  /*6430*/  F2FP.F16.F32.PACK_AB R47, RZ, R47 ;  /* 0x0000002fff2f723e */ /* 0x000fe400000000ff */
[----:B------:R-:W-:-:S02]  /*6440*/  F2FP.F16.F32.PACK_AB R48, RZ, R48 ;  /* 0x00000030ff30723e */ /* 0x000fc400000000ff */
[----:B------:R-:W-:Y:S02]  /*6450*/  F2FP.F16.F32.PACK_AB R49, RZ, R49 ;  /* 0x00000031ff31723e */ /* 0x000fe400000000ff */
[----:B------:R-:W-:Y:S02]  /*6460*/  F2FP.F16.F32.PACK_AB R50, RZ, R50 ;  /* 0x00000032ff32723e */ /* 0x000fe400000000ff */
[----:B------:R-:W-:Y:S01]  /*6470*/  F2FP.F16.F32.PACK_AB R51, RZ, R51 ;  /* 0x00000033ff33723e */ /* 0x000fe200000000ff */
[----:B------:R-:W-:Y:S01]  /*6480*/  @P0 STG.E.U16 desc[UR38][R10.64+0x40], R72 ;  /* 0x000040480a000986 */ /* 0x000fe2000c101526 */
[----:B------:R-:W-:Y:S02]  /*6490*/  ISETP.GT.AND P0, PT, R3, RZ, P1 ;  /* 0x000000ff0300720c */ /* 0x000fe40000f04270 */
[----:B------:R-:W-:Y:S02]  /*64a0*/  F2FP.F16.F32.PACK_AB R52, RZ, R52 ;  /* 0x00000034ff34723e */ /* 0x000fe400000000ff */
[----:B------:R-:W-:-:S02]  /*64b0*/  F2FP.F16.F32.PACK_AB R53, RZ, R53 ;  /* 0x00000035ff35723e */ /* 0x000fc400000000ff */
[----:B------:R-:W-:Y:S02]  /*64c0*/  F2FP.F16.F32.PACK_AB R54, RZ, R54 ;  /* 0x00000036ff36723e */ /* 0x000fe400000000ff */
[----:B------:R-:W-:-:S05]  /*64d0*/  F2FP.F16.F32.PACK_AB R55, RZ, R55 ;  /* 0x00000037ff37723e */ /* 0x000fca00000000ff */
[----:B------:R-:W-:Y:S01]  /*64e0*/  @P0 STG.E.U16 desc[UR38][R10.64+0x42], R73 ;  /* 0x000042490a000986 */ /* 0x000fe2000c101526 */
[----:B------:R-:W-:Y:S02]  /*64f0*/  ISETP.GT.AND P0, PT, R3, 0x8, P2 ;  /* 0x000000080300780c */ /* 0x000fe40001704270 */
[----:B------:R-:W-:-:S11]  /*6500*/  ISETP.GT.AND P2, PT, R4, 0x38, PT ;  /* 0x000000380400780c */ /* 0x000fd60003f44270 */
[----:B------:R-:W-:Y:S01]  /*6510*/  @P0 STG.E.U16 desc[UR38][R8.64+0x40], R74 ;  /* 0x0000404a08000986 */ /* 0x000fe2000c101526 */
[----:B------:R-:W-:-:S13]  /*6520*/  ISETP.GT.AND P0, PT, R3, 0x8, P1 ;  /* 0x000000080300780c */ /* 0x000fda0000f04270 */
[----:B------:R-:W-:Y:S01]  /*6530*/  @P0 STG.E.U16 desc[UR38][R8.64+0x42], R75 ;  /* 0x0000424b08000986 */ /* 0x000fe2000c101526 */
[----:B------:R-:W-:-:S13]  /*6540*/  ISETP.GT.AND P0, PT, R3, RZ, P5 ;  /* 0x000000ff0300720c */ /* 0x000fda0002f04270 */
[----:B------:R-:W-:Y:S01]  /*6550*/  @P0 STG.E.U16 desc[UR38][R10.64+0x50], R76 ;  /* 0x0000504c0a000986 */ /* 0x000fe2000c101526 */
[----:B------:R-:W-:-:S13]  /*6560*/  ISETP.GT.AND P0, PT, R3, RZ, P4 ;  /* 0x000000ff0300720c */ /* 0x000fda0002704270 */
[----:B------:R-:W-:Y:S01]  /*6570*/  @P0 STG.E.U16 desc[UR38][R10.64+0x52], R77 ;  /* 0x0000524d0a000986 */ /* 0x000fe2000c101526 */
[----:B------:R-:W-:-:S13]  /*6580*/  ISETP.GT.AND P0, PT, R3, 0x8, P5 ;  /* 0x000000080300780c */ /* 0x000fda0002f04270 */
[----:B------:R-:W-:Y:S01]  /*6590*/  @P0 STG.E.U16 desc[UR38][R8.64+0x50], R78 ;  /* 0x0000504e08000986 */ /* 0x000fe2000c101526 */
[----:B------:R-:W-:-:S13]  /*65a0*/  ISETP.GT.AND P0, PT, R3, 0x8, P4 ;  /* 0x000000080300780c */ /* 0x000fda0002704270 */
[----:B------:R-:W-:Y:S01]  /*65b0*/  @P0 STG.E.U16 desc[UR38][R8.64+0x52], R79 ;  /* 0x0000524f08000986 */ /* 0x000fe2000c101526 */
[----:B------:R-:W-:-:S13]  /*65c0*/  ISETP.GT.AND P0, PT, R3, RZ, P3 ;  /* 0x000000ff0300720c */ /* 0x000fda0001f04270 */
[----:B------:R-:W-:Y:S01]  /*65d0*/  @P0 STG.E.U16 desc[UR38][R10.64+0x60], R80 ;  /* 0x000060500a000986 */ /* 0x000fe2000c101526 */
[----:B------:R-:W-:-:S04]  /*65e0*/  ISETP.GT.AND P0, PT, R4, 0x31, PT ;  /* 0x000000310400780c */ /* 0x000fc80003f04270 */
[----:B------:R-:W-:-:S13]  /*65f0*/  ISETP.GT.AND P1, PT, R3, RZ, P0 ;  /* 0x000000ff0300720c */ /* 0x000fda0000724270 */
[----:B------:R-:W-:Y:S01]  /*6600*/  @P1 STG.E.U16 desc[UR38][R10.64+0x62], R81 ;  /* 0x000062510a001986 */ /* 0x000fe2000c101526 */
[----:B------:R-:W-:-:S13]  /*6610*/  ISETP.GT.AND P1, PT, R3, 0x8, P3 ;  /* 0x000000080300780c */ /* 0x000fda0001f24270 */
[----:B------:R-:W-:Y:S01]  /*6620*/  @P1 STG.E.U16 desc[UR38][R8.64+0x60], R82 ;  /* 0x0000605208001986 */ /* 0x000fe2000c101526 */
[----:B------:R-:W-:-:S13]  /*6630*/  ISETP.GT.AND P1, PT, R3, 0x8, P0 ;  /* 0x000000080300780c */ /* 0x000fda0000724270 */
[----:B------:R-:W-:Y:S01]  /*6640*/  @P1 STG.E.U16 desc[UR38][R8.64+0x62], R83 ;  /* 0x0000625308001986 */ /* 0x000fe2000c101526 */
[----:B------:R-:W-:-:S05]  /*6650*/  IADD3 R14, P1, R23, R8, RZ ;  /* 0x00000008170e7210 */ /* 0x000fca0007f3e0ff */
[----:B------:R-:W-:Y:S01]  /*6660*/  IMAD.X R15, R13, 0x1, R9, P1 ;  /* 0x000000010d0f7824 */ /* 0x000fe200008e0609 */
[----:B------:R-:W-:-:S13]  /*6670*/  ISETP.GT.AND P1, PT, R3, RZ, P2 ;  /* 0x000000ff0300720c */ /* 0x000fda0001724270 */
[----:B------:R-:W-:Y:S01]  /*6680*/  @P1 STG.E.U16 desc[UR38][R10.64+0x70], R84 ;  /* 0x000070540a001986 */ /* 0x000fe2000c101526 */
[----:B------:R-:W-:-:S05]  /*6690*/  IADD3 R20, P1, R23, R8, RZ ;  /* 0x0000000817147210 */ /* 0x000fca0007f3e0ff */
[----:B------:R-:W-:Y:S01]  /*66a0*/  IMAD.X R21, R13, 0x1, R9, P1 ;  /* 0x000000010d157824 */ /* 0x000fe200008e0609 */
[----:B------:R-:W-:-:S05]  /*66b0*/  IADD3 R12, P1, R23, R10, RZ ;  /* 0x0000000a170c7210 */ /* 0x000fca0007f3e0ff */
[----:B------:R-:W-:Y:S01]  /*66c0*/  IMAD.X R13, R13, 0x1, R11, P1 ;  /* 0x000000010d0d7824 */ /* 0x000fe200008e060b */
[----:B------:R-:W-:-:S04]  /*66d0*/  ISETP.GT.AND P1, PT, R4, 0x39, PT ;  /* 0x000000390400780c */ /* 0x000fc80003f24270 */
[----:B------:R-:W-:-:S13]  /*66e0*/  ISETP.GT.AND P5, PT, R3, RZ, P1 ;  /* 0x000000ff0300720c */ /* 0x000fda0000fa4270 */
[----:B------:R-:W-:Y:S01]  /*66f0*/  @P5 STG.E.U16 desc[UR38][R10.64+0x72], R85 ;  /* 0x000072550a005986 */ /* 0x000fe2000c101526 */
[----:B------:R-:W-:-:S13]  /*6700*/  ISETP.GT.AND P5, PT, R3, 0x8, P2 ;  /* 0x000000080300780c */ /* 0x000fda00017a4270 */
[----:B------:R-:W-:Y:S01]  /*6710*/  @P5 STG.E.U16 desc[UR38][R8.64+0x70], R86 ;  /* 0x0000705608005986 */ /* 0x000fe2000c101526 */
[----:B------:R-:W-:-:S13]  /*6720*/  ISETP.GT.AND P5, PT, R3, 0x8, P1 ;  /* 0x000000080300780c */ /* 0x000fda0000fa4270 */
[----:B------:R0:W-:Y:S01]  /*6730*/  @P5 STG.E.U16 desc[UR38][R8.64+0x72], R87 ;  /* 0x0000725708005986 */ /* 0x0001e2000c101526 */
[C---:B------:R-:W-:Y:S02]  /*6740*/  ISETP.GT.AND P5, PT, R3.reuse, 0x80, P6 ;  /* 0x000000800300780c */ /* 0x040fe400037a4270 */
[----:B------:R-:W-:-:S11]  /*6750*/  ISETP.GT.AND P6, PT, R3, 0x88, P6 ;  /* 0x000000880300780c */ /* 0x000fd600037c4270 */
[----:B------:R-:W-:Y:S01]  /*6760*/  @P5 STG.E.U16 desc[UR38][R12.64], R24 ;  /* 0x000000180c005986 */ /* 0x000fe2000c101526 */
[----:B------:R-:W-:-:S04]  /*6770*/  ISETP.GT.AND P5, PT, R4, 0x1, PT ;  /* 0x000000010400780c */ /* 0x000fc80003fa4270 */
[----:B------:R-:W-:-:S13]  /*6780*/  ISETP.GT.AND P5, PT, R3, 0x80, P5 ;  /* 0x000000800300780c */ /* 0x000fda0002fa4270 */
[----:B0-----:R-:W-:Y:S02]  /*6790*/  @P5 IMAD.MOV.U32 R8, RZ, RZ, R12 ;  /* 0x000000ffff085224 */ /* 0x001fe400078e000c */
[----:B------:R-:W-:-:S05]  /*67a0*/  @P5 IMAD.MOV.U32 R9, RZ, RZ, R13 ;  /* 0x000000ffff095224 */ /* 0x000fca00078e000d */
[----:B------:R0:W-:Y:S01]  /*67b0*/  @P5 STG.E.U16 desc[UR38][R8.64+0x2], R25 ;  /* 0x0000021908005986 */ /* 0x0001e2000c101526 */
[----:B------:R-:W-:-:S03]  /*67c0*/  ISETP.NE.AND P5, PT, R5, RZ, PT ;  /* 0x000000ff0500720c */ /* 0x000fc60003fa5270 */
[----:B------:R-:W-:Y:S01]  /*67d0*/  @P6 STG.E.U16 desc[UR38][R14.64], R26 ;  /* 0x0000001a0e006986 */ /* 0x000fe2000c101526 */
[----:B------:R-:W-:-:S04]  /*67e0*/  ISETP.GT.AND P6, PT, R4, 0x1, PT ;  /* 0x000000010400780c */ /* 0x000fc80003fc4270 */
[----:B------:R-:W-:-:S13]  /*67f0*/  ISETP.GT.AND P6, PT, R3, 0x88, P6 ;  /* 0x000000880300780c */ /* 0x000fda00037c4270 */
[----:B------:R-:W-:Y:S01]  /*6800*/  @P6 STG.E.U16 desc[UR38][R20.64+0x2], R27 ;  /* 0x0000021b14006986 */ /* 0x000fe2000c101526 */
[----:B------:R-:W-:-:S04]  /*6810*/  ISETP.GT.AND P6, PT, R4, 0x8, PT ;  /* 0x000000080400780c */ /* 0x000fc80003fc4270 */
[----:B------:R-:W-:-:S13]  /*6820*/  ISETP.GT.AND P6, PT, R3, 0x80, P6 ;  /* 0x000000800300780c */ /* 0x000fda00037c4270 */
[----:B0-----:R-:W-:Y:S02]  /*6830*/  @P6 IMAD.MOV.U32 R8, RZ, RZ, R12 ;  /* 0x000000ffff086224 */ /* 0x001fe400078e000c */
[----:B------:R-:W-:-:S05]  /*6840*/  @P6 IMAD.MOV.U32 R9, RZ, RZ, R13 ;  /* 0x000000ffff096224 */ /* 0x000fca00078e000d */
[----:B------:R0:W-:Y:S01]  /*6850*/  @P6 STG.E.U16 desc[UR38][R8.64+0x10], R28 ;  /* 0x0000101c08006986 */ /* 0x0001e2000c101526 */
[----:B------:R-:W-:-:S04]  /*6860*/  ISETP.GT.AND P6, PT, R4, 0x9, PT ;  /* 0x000000090400780c */ /* 0x000fc80003fc4270 */
[----:B------:R-:W-:-:S13]  /*6870*/  ISETP.GT.AND P6, PT, R3, 0x80, P6 ;  /* 0x000000800300780c */ /* 0x000fda00037c4270 */
[----:B0-----:R-:W-:Y:S02]  /*6880*/  @P6 IMAD.MOV.U32 R8, RZ, RZ, R12 ;  /* 0x000000ffff086224 */ /* 0x001fe400078e000c */
[----:B------:R-:W-:-:S05]  /*6890*/  @P6 IMAD.MOV.U32 R9, RZ, RZ, R13 ;  /* 0x000000ffff096224 */ /* 0x000fca00078e000d */
[----:B------:R0:W-:Y:S01]  /*68a0*/  @P6 STG.E.U16 desc[UR38][R8.64+0x12], R29 ;  /* 0x0000121d08006986 */ /* 0x0001e2000c101526 */
[----:B------:R-:W-:-:S04]  /*68b0*/  ISETP.GT.AND P6, PT, R4, 0x8, PT ;  /* 0x000000080400780c */ /* 0x000fc80003fc4270 */
[----:B------:R-:W-:-:S13]  /*68c0*/  ISETP.GT.AND P6, PT, R3, 0x88, P6 ;  /* 0x000000880300780c */ /* 0x000fda00037c4270 */
        /* <DEDUP_REMOVED lines=45> */
[----:B------:R-:W-:Y:S01]  /*6ba0*/  @P6 STG.E.U16 desc[UR38][R8.64+0x42], R41 ;  /* 0x0000422908006986 */ /* 0x000fe2000c101526 */
[----:B------:R-:W-:-:S04]  /*6bb0*/  ISETP.GT.AND P6, PT, R4, 0x20, PT ;  /* 0x000000200400780c */ /* 0x000fc80003fc4270 */
[----:B------:R-:W-:-:S13]  /*6bc0*/  ISETP.GT.AND P6, PT, R3, 0x88, P6 ;  /* 0x000000880300780c */ /* 0x000fda00037c4270 */
[----:B------:R-:W-:Y:S01]  /*6bd0*/  @P6 STG.E.U16 desc[UR38][R6.64+0x40], R42 ;  /* 0x0000402a06006986 */ /* 0x000fe2000c101526 */
[----:B------:R-:W-:-:S04]  /*6be0*/  ISETP.GT.AND P6, PT, R4, 0x21, PT ;  /* 0x000000210400780c */ /* 0x000fc80003fc4270 */
[----:B------:R-:W-:-:S13]  /*6bf0*/  ISETP.GT.AND P6, PT, R3, 0x88, P6 ;  /* 0x000000880300780c */ /* 0x000fda00037c4270 */
[----:B------:R-:W-:Y:S02]  /*6c00*/  @P6 IMAD.MOV.U32 R4, RZ, RZ, R6 ;  /* 0x000000ffff046224 */ /* 0x000fe400078e0006 */
[----:B------:R-:W-:-:S05]  /*6c10*/  @P6 IMAD.MOV.U32 R5, RZ, RZ, R7 ;  /* 0x000000ffff056224 */ /* 0x000fca00078e0007 */
[----:B------:R0:W-:Y:S01]  /*6c20*/  @P6 STG.E.U16 desc[UR38][R4.64+0x42], R43 ;  /* 0x0000422b04006986 */ /* 0x0001e2000c101526 */
[C---:B------:R-:W-:Y:S02]  /*6c30*/  ISETP.GT.AND P6, PT, R3.reuse, 0x80, P5 ;  /* 0x000000800300780c */ /* 0x040fe40002fc4270 */
[----:B------:R-:W-:-:S11]  /*6c40*/  ISETP.GT.AND P5, PT, R3, 0x88, P5 ;  /* 0x000000880300780c */ /* 0x000fd60002fa4270 */
[----:B0-----:R-:W-:Y:S02]  /*6c50*/  @P6 IMAD.MOV.U32 R4, RZ, RZ, R12 ;  /* 0x000000ffff046224 */ /* 0x001fe400078e000c */
[----:B------:R-:W-:-:S05]  /*6c60*/  @P6 IMAD.MOV.U32 R5, RZ, RZ, R13 ;  /* 0x000000ffff056224 */ /* 0x000fca00078e000d */
[----:B------:R0:W-:Y:S01]  /*6c70*/  @P6 STG.E.U16 desc[UR38][R4.64+0x50], R44 ;  /* 0x0000502c04006986 */ /* 0x0001e2000c101526 */
[C---:B------:R-:W-:Y:S02]  /*6c80*/  ISETP.GT.AND P6, PT, R3.reuse, 0x80, P4 ;  /* 0x000000800300780c */ /* 0x040fe400027c4270 */
[----:B------:R-:W-:-:S11]  /*6c90*/  ISETP.GT.AND P4, PT, R3, 0x88, P4 ;  /* 0x000000880300780c */ /* 0x000fd60002784270 */
[----:B0-----:R-:W-:Y:S02]  /*6ca0*/  @P6 IMAD.MOV.U32 R4, RZ, RZ, R12 ;  /* 0x000000ffff046224 */ /* 0x001fe400078e000c */
[----:B------:R-:W-:-:S05]  /*6cb0*/  @P6 IMAD.MOV.U32 R5, RZ, RZ, R13 ;  /* 0x000000ffff056224 */ /* 0x000fca00078e000d */
[----:B------:R0:W-:Y:S02]  /*6cc0*/  @P6 STG.E.U16 desc[UR38][R4.64+0x52], R45 ;  /* 0x0000522d04006986 */ /* 0x0001e4000c101526 */
[----:B0-----:R-:W-:Y:S02]  /*6cd0*/  @P5 IMAD.MOV.U32 R4, RZ, RZ, R6 ;  /* 0x000000ffff045224 */ /* 0x001fe400078e0006 */
[----:B------:R-:W-:-:S05]  /*6ce0*/  @P5 IMAD.MOV.U32 R5, RZ, RZ, R7 ;  /* 0x000000ffff055224 */ /* 0x000fca00078e0007 */
[----:B------:R0:W-:Y:S01]  /*6cf0*/  @P5 STG.E.U16 desc[UR38][R4.64+0x50], R46 ;  /* 0x0000502e04005986 */ /* 0x0001e2000c101526 */
[C---:B------:R-:W-:Y:S02]  /*6d00*/  ISETP.GT.AND P5, PT, R3.reuse, 0x80, P3 ;  /* 0x000000800300780c */ /* 0x040fe40001fa4270 */
[----:B------:R-:W-:Y:S01]  /*6d10*/  ISETP.GT.AND P3, PT, R3, 0x88, P3 ;  /* 0x000000880300780c */ /* 0x000fe20001f64270 */
        /* <DEDUP_REMOVED lines=17> */
[----:B------:R0:W-:Y:S02]  /*6e30*/  @P3 STG.E.U16 desc[UR38][R4.64+0x60], R50 ;  /* 0x0000603204003986 */ /* 0x0001e4000c101526 */
[----:B0-----:R-:W-:Y:S02]  /*6e40*/  @P0 IMAD.MOV.U32 R4, RZ, RZ, R6 ;  /* 0x000000ffff040224 */ /* 0x001fe400078e0006 */
[----:B------:R-:W-:-:S05]  /*6e50*/  @P0 IMAD.MOV.U32 R5, RZ, RZ, R7 ;  /* 0x000000ffff050224 */ /* 0x000fca00078e0007 */
[----:B------:R0:W-:Y:S02]  /*6e60*/  @P0 STG.E.U16 desc[UR38][R4.64+0x62], R51 ;  /* 0x0000623304000986 */ /* 0x0001e4000c101526 */
[----:B0-----:R-:W-:Y:S02]  /*6e70*/  @P5 IMAD.MOV.U32 R4, RZ, RZ, R12 ;  /* 0x000000ffff045224 */ /* 0x001fe400078e000c */
[----:B------:R-:W-:-:S05]  /*6e80*/  @P5 IMAD.MOV.U32 R5, RZ, RZ, R13 ;  /* 0x000000ffff055224 */ /* 0x000fca00078e000d */
[----:B------:R0:W-:Y:S04]  /*6e90*/  @P5 STG.E.U16 desc[UR38][R4.64+0x70], R52 ;  /* 0x0000703404005986 */ /* 0x0001e8000c101526 */
[----:B------:R1:W-:Y:S01]  /*6ea0*/  @P4 STG.E.U16 desc[UR38][R12.64+0x72], R53 ;  /* 0x000072350c004986 */ /* 0x0003e2000c101526 */
[----:B0-----:R-:W-:Y:S02]  /*6eb0*/  @P2 IMAD.MOV.U32 R4, RZ, RZ, R6 ;  /* 0x000000ffff042224 */ /* 0x001fe400078e0006 */
[----:B------:R-:W-:-:S05]  /*6ec0*/  @P2 IMAD.MOV.U32 R5, RZ, RZ, R7 ;  /* 0x000000ffff052224 */ /* 0x000fca00078e0007 */
[----:B------:R1:W-:Y:S04]  /*6ed0*/  @P2 STG.E.U16 desc[UR38][R4.64+0x70], R54 ;  /* 0x0000703604002986 */ /* 0x0003e8000c101526 */
[----:B------:R1:W-:Y:S02]  /*6ee0*/  @P1 STG.E.U16 desc[UR38][R6.64+0x72], R55 ;  /* 0x0000723706001986 */ /* 0x0003e4000c101526 */
.L_x_157:
[----:B------:R-:W-:Y:S05]  /*6ef0*/  BSYNC B0 ;  /* 0x0000000000007941 */ /* 0x000fea0003800000 */
.L_x_33:
[----:B------:R-:W-:Y:S01]  /*6f00*/  IADD3 R16, P0, R16, UR36, RZ ;  /* 0x0000002410107c10 */ /* 0x000fe2000ff1e0ff */
[----:B------:R-:W-:Y:S01]  /*6f10*/  ULDC.64 UR4, c[0x0][0x650] ;  /* 0x0001940000047ab9 */ /* 0x000fe20000000a00 */
[----:B------:R-:W-:Y:S01]  /*6f20*/  PRMT R3, RZ, 0x7610, R3 ;  /* 0x00007610ff037816 */ /* 0x000fe20000000003 */
[----:B------:R-:W-:Y:S01]  /*6f30*/  IMAD.MOV.U32 R102, RZ, RZ, -0x1 ;  /* 0xffffffffff667424 */ /* 0x000fe200078e00ff */
[----:B------:R-:W-:Y:S01]  /*6f40*/  IADD3.X R17, R17, UR42, RZ, P0, !PT ;  /* 0x0000002a11117c10 */ /* 0x000fe200087fe4ff */
[----:B------:R-:W-:Y:S01]  /*6f50*/  IMAD.MOV.U32 R23, RZ, RZ, -0x1 ;  /* 0xffffffffff177424 */ /* 0x000fe200078e00ff */
[----:B------:R-:W-:-:S04]  /*6f60*/  ISETP.GE.U32.AND P0, PT, R16, UR4, PT ;  /* 0x0000000410007c0c */ /* 0x000fc8000bf06070 */
[----:B------:R-:W-:-:S13]  /*6f70*/  ISETP.GE.U32.AND.EX P0, PT, R17, UR5, PT, P0 ;  /* 0x0000000511007c0c */ /* 0x000fda000bf06100 */
[----:B------:R-:W-:Y:S05]  /*6f80*/  @P0 BRA `(.L_x_158) ;  /* 0x0000000400500947 */ /* 0x000fea0003800000 */
[----:B0-----:R-:W0:Y:S01]  /*6f90*/  LDC.64 R10, c[0x0][0x628] ;  /* 0x00018a00ff0a7b82 */ /* 0x001e220000000a00 */
[----:B-1----:R-:W1:Y:S01]  /*6fa0*/  S2R R12, SR_CTAID.X ;  /* 0x00000000000c7919 */ /* 0x002e620000002500 */
[----:B----4-:R-:W-:Y:S02]  /*6fb0*/  IMAD.MOV.U32 R8, RZ, RZ, R16 ;  /* 0x000000ffff087224 */ /* 0x010fe400078e0010 */
[----:B------:R-:W-:Y:S01]  /*6fc0*/  IMAD.MOV.U32 R9, RZ, RZ, R17 ;  /* 0x000000ffff097224 */ /* 0x000fe200078e0011 */
[----:B------:R-:W4:Y:S03]  /*6fd0*/  S2R R20, SR_CTAID.Y ;  /* 0x0000000000147919 */ /* 0x000f260000002600 */
[----:B------:R-:W1:Y:S08]  /*6fe0*/  LDC R0, c[0x0][0x630] ;  /* 0x00018c00ff007b82 */ /* 0x000e700000000800 */
[----:B------:R-:W1:Y:S01]  /*6ff0*/  LDC.64 R14, c[0x0][0x620] ;  /* 0x00018800ff0e7b82 */ /* 0x000e620000000a00 */
[----:B0-----:R-:W-:-:S04]  /*7000*/  ISETP.NE.U32.AND P0, PT, R10, RZ, PT ;  /* 0x000000ff0a00720c */ /* 0x001fc80003f05070 */
[----:B------:R-:W-:-:S13]  /*7010*/  ISETP.NE.AND.EX P0, PT, R11, RZ, PT, P0 ;  /* 0x000000ff0b00720c */ /* 0x000fda0003f05300 */
[----:B-1--4-:R-:W-:Y:S05]  /*7020*/  @!P0 BRA `(.L_x_159) ;  /* 0x0000000000288947 */ /* 0x012fea0003800000 */
        /* <DEDUP_REMOVED lines=10> */
.L_x_159:
[-CC-:B------:R-:W-:Y:S01]  /*70d0*/  SHF.R.U64 R23, R8, R0.reuse, R9.reuse ;  /* 0x0000000008177219 */ /* 0x180fe20000001209 */
[----:B------:R-:W0:Y:S01]  /*70e0*/  LDC.64 R26, c[0x0][0x640] ;  /* 0x00019000ff1a7b82 */ /* 0x000e220000000a00 */
[----:B------:R-:W-:Y:S01]  /*70f0*/  SHF.R.U32.HI R0, RZ, R0, R9 ;  /* 0x00000000ff007219 */ /* 0x000fe20000011609 */
[----:B------:R-:W-:Y:S01]  /*7100*/  ULDC UR4, c[0x0][0x150] ;  /* 0x0000540000047ab9 */ /* 0x000fe20000000800 */
[----:B------:R-:W-:Y:S02]  /*7110*/  IADD3 R3, P0, RZ, -R23, RZ ;  /* 0x80000017ff037210 */ /* 0x000fe40007f1e0ff */
[----:B------:R-:W-:-:S03]  /*7120*/  I2FP.F32.U32 R7, R12 ;  /* 0x0000000c00077245 */ /* 0x000fc60000201000 */
[----:B------:R-:W1:Y:S01]  /*7130*/  LDC R6, c[0x0][0x618] ;  /* 0x00018600ff067b82 */ /* 0x000e620000000800 */
[----:B------:R-:W-:Y:S02]  /*7140*/  IMAD.X R5, RZ, RZ, ~R0, P0 ;  /* 0x000000ffff057224 */ /* 0x000fe400000e0e00 */
[----:B------:R-:W-:Y:S01]  /*7150*/  FMUL R7, R7, UR4 ;  /* 0x0000000407077c20 */ /* 0x000fe20008400000 */
[----:B------:R-:W-:Y:S01]  /*7160*/  ULDC UR4, c[0x0][0x154] ;  /* 0x0000550000047ab9 */ /* 0x000fe20000000800 */
[-C--:B------:R-:W-:Y:S02]  /*7170*/  IMAD R0, R5, R14.reuse, RZ ;  /* 0x0000000e05007224 */ /* 0x080fe400078e02ff */
[C---:B------:R-:W-:Y:S01]  /*7180*/  IMAD.WIDE.U32 R4, R3.reuse, R14, R16 ;  /* 0x0000000e03047225 */ /* 0x040fe200078e0010 */
[----:B------:R-:W4:Y:S01]  /*7190*/  LDC R8, c[0x0][0x608] ;  /* 0x00018200ff087b82 */ /* 0x000f220000000800 */
[----:B------:R-:W2:Y:S02]  /*71a0*/  F2I.U32.TRUNC.NTZ R7, R7 ;  /* 0x0000000700077305 */ /* 0x000ea4000020f000 */
[----:B------:R-:W-:Y:S01]  /*71b0*/  IMAD R3, R3, R15, R0 ;  /* 0x0000000f03037224 */ /* 0x000fe200078e0200 */
[----:B------:R-:W-:-:S03]  /*71c0*/  I2FP.F32.U32 R0, R20 ;  /* 0x0000001400007245 */ /* 0x000fc60000201000 */
[----:B------:R-:W-:Y:S01]  /*71d0*/  IMAD.IADD R3, R5, 0x1, R3 ;  /* 0x0000000105037824 */ /* 0x000fe200078e0203 */
[----:B------:R-:W3:Y:S01]  /*71e0*/  LDC R11, c[0x0][0x658] ;  /* 0x00019600ff0b7b82 */ /* 0x000ee20000000800 */
[----:B0-----:R-:W-:-:S04]  /*71f0*/  ISETP.NE.U32.AND P0, PT, R26, RZ, PT ;  /* 0x000000ff1a00720c */ /* 0x001fc80003f05070 */
[----:B------:R-:W-:-:S03]  /*7200*/  ISETP.NE.AND.EX P0, PT, R27, RZ, PT, P0 ;  /* 0x000000ff1b00720c */ /* 0x000fc60003f05300 */
[----:B------:R-:W0:Y:S01]  /*7210*/  LDC R9, c[0x0][0x144] ;  /* 0x00005100ff097b82 */ /* 0x000e220000000800 */
[-C--:B-1----:R-:W-:Y:S01]  /*7220*/  SHF.R.U64 R10, R4, R6.reuse, R3 ;  /* 0x00000006040a7219 */ /* 0x082fe20000001203 */
[----:B--2---:R-:W-:Y:S01]  /*7230*/  IMAD.MOV R7, RZ, RZ, -R7 ;  /* 0x000000ffff077224 */ /* 0x004fe200078e0a07 */
[----:B------:R-:W-:Y:S01]  /*7240*/  SHF.R.U32.HI R3, RZ, R6, R3 ;  /* 0x00000006ff037219 */ /* 0x000fe20000011603 */
[----:B------:R-:W-:-:S04]  /*7250*/  FMUL R6, R0, UR4 ;  /* 0x0000000400067c20 */ /* 0x000fc80008400000 */
[----:B------:R-:W1:Y:S01]  /*7260*/  LDC R21, c[0x0][0x148] ;  /* 0x00005200ff157b82 */ /* 0x000e620000000800 */
[----:B------:R2:W0:Y:S01]  /*7270*/  F2I.U32.TRUNC.NTZ R14, R6 ;  /* 0x00000006000e7305 */ /* 0x000422000020f000 */
[-CC-:B----4-:R-:W-:Y:S02]  /*7280*/  SHF.R.U64 R13, R10, R8.reuse, R3.reuse ;  /* 0x000000080a0d7219 */ /* 0x190fe40000001203 */
[----:B------:R-:W-:-:S04]  /*7290*/  SHF.R.U32.HI R0, RZ, R8, R3 ;  /* 0x00000008ff007219 */ /* 0x000fc80000011603 */
[----:B------:R-:W4:Y:S01]  /*72a0*/  LDC R24, c[0x0][0x600] ;  /* 0x00018000ff187b82 */ /* 0x000f220000000800 */
[-CC-:B---3--:R-:W-:Y:S02]  /*72b0*/  SHF.R.U64 R15, R13, R11.reuse, R0.reuse ;  /* 0x0000000b0d0f7219 */ /* 0x188fe40000001200 */
[----:B------:R-:W-:-:S03]  /*72c0*/  SHF.R.U32.HI R5, RZ, R11, R0 ;  /* 0x0000000bff057219 */ /* 0x000fc60000011600 */
[----:B------:R-:W-:Y:S02]  /*72d0*/  IMAD.MOV.U32 R4, RZ, RZ, R15 ;  /* 0x000000ffff047224 */ /* 0x000fe400078e000f */
[----:B------:R-:W3:Y:S01]  /*72e0*/  LDC R28, c[0x0][0x648] ;  /* 0x00019200ff1c7b82 */ /* 0x000ee20000000800 */
[----:B0-----:R-:W-:-:S07]  /*72f0*/  IMAD R25, R9, R7, R12 ;  /* 0x0000000709197224 */ /* 0x001fce00078e020c */
[----:B------:R-:W0:Y:S08]  /*7300*/  LDC R29, c[0x0][0x638] ;  /* 0x00018e00ff1d7b82 */ /* 0x000e300000000800 */
[----:B------:R-:W0:Y:S01]  /*7310*/  LDC R30, c[0x0][0x610] ;  /* 0x00018400ff1e7b82 */ /* 0x000e220000000800 */
[----:B-12-4-:R-:W-:Y:S05]  /*7320*/  @!P0 BRA `(.L_x_160) ;  /* 0x0000000000288947 */ /* 0x016fea0003800000 */
[----:B------:R-:W1:Y:S02]  /*7330*/  LDC R0, c[0x0][0x64c] ;  /* 0x00019300ff007b82 */ /* 0x000e640000000800 */
[----:B-1----:R-:W-:-:S05]  /*7340*/  IADD3 R3, P0, R15, R0, RZ ;  /* 0x000000000f037210 */ /* 0x002fca0007f1e0ff */
        /* <DEDUP_REMOVED lines=8> */
.L_x_160:
[----:B------:R-:W-:Y:S01]  /*73d0*/  ISETP.NE.AND P0, PT, R2, 0x1, PT ;  /* 0x000000010200780c */ /* 0x000fe20003f05270 */
[----:B------:R-:W-:Y:S01]  /*73e0*/  IMAD.MOV R14, RZ, RZ, -R14 ;  /* 0x000000ffff0e7224 */ /* 0x000fe200078e0a0e */
[----:B---3--:R-:W-:Y:S01]  /*73f0*/  SHF.R.U64 R0, R4, R28, R5 ;  /* 0x0000001c04007219 */ /* 0x008fe20000001205 */
[----:B------:R-:W-:Y:S01]  /*7400*/  VIADD R5, R24, 0xffffffff ;  /* 0xffffffff18057836 */ /* 0x000fe20000000000 */
[----:B------:R-:W-:-:S03]  /*7410*/  LOP3.LUT R3, R13, R100, RZ, 0xc0, !PT ;  /* 0x000000640d037212 */ /* 0x000fc600078ec0ff */
[----:B------:R-:W-:Y:S01]  /*7420*/  IMAD.MOV R4, RZ, RZ, -R0 ;  /* 0x000000ffff047224 */ /* 0x000fe200078e0a00 */
[----:B------:R-:W-:Y:S01]  /*7430*/  LOP3.LUT R10, R10, R5, RZ, 0xc0, !PT ;  /* 0x000000050a0a7212 */ /* 0x000fe200078ec0ff */
[----:B------:R-:W-:Y:S02]  /*7440*/  IMAD R0, R96, R0, R3 ;  /* 0x0000000060007224 */ /* 0x000fe400078e0203 */
[----:B0-----:R-:W-:Y:S02]  /*7450*/  IMAD R3, R4, R29, R15 ;  /* 0x0000001d04037224 */ /* 0x001fe400078e020f */
[----:B------:R-:W-:Y:S02]  /*7460*/  @P0 IMAD R25, R21, R14, R20 ;  /* 0x0000000e15190224 */ /* 0x000fe400078e0214 */
[----:B------:R-:W-:Y:S02]  /*7470*/  IMAD R5, R3, R24, R10 ;  /* 0x0000001803057224 */ /* 0x000fe400078e020a */
[----:B------:R-:W-:-:S02]  /*7480*/  IMAD R0, R0, R30, R25 ;  /* 0x0000001e00007224 */ /* 0x000fc400078e0219 */
[----:B------:R-:W-:-:S03]  /*7490*/  IMAD.MOV.U32 R4, RZ, RZ, 0x1 ;  /* 0x00000001ff047424 */ /* 0x000fc600078e00ff */
[----:B------:R-:W-:Y:S02]  /*74a0*/  SEL R102, R5, R0, !P0 ;  /* 0x0000000005667207 */ /* 0x000fe40004000000 */
[----:B------:R-:W-:Y:S02]  /*74b0*/  PRMT R3, R4, 0x7610, R3 ;  /* 0x0000761004037816 */ /* 0x000fe40000000003 */
[----:B------:R-:W-:-:S07]  /*74c0*/  SEL R0, R0, R5, !P0 ;  /* 0x0000000500007207 */ /* 0x000fce0004000000 */
.L_x_158:
[----:B------:R-:W-:Y:S01]  /*74d0*/  LOP3.LUT P0, RZ, R3, 0xff, RZ, 0xc0, !PT ;  /* 0x000000ff03ff7812 */ /* 0x000fe2000780c0ff */
[----:B------:R-:W-:-:S12]  /*74e0*/  IMAD.MOV.U32 R109, RZ, RZ, R0 ;  /* 0x000000ffff6d7224 */ /* 0x000fd800078e0000 */
[----:B------:R-:W-:Y:S05]  /*74f0*/  @P0 BRA `(.L_x_161) ;  /* 0xffffffa0002c0947 */ /* 0x000fea000383ffff */
[----:B------:R-:W-:Y:S05]  /*7500*/  EXIT ;  /* 0x000000000000794d */ /* 0x000fea0003800000 */
.L_x_8:
        /* <DEDUP_REMOVED lines=26> */
.L_x_163:
[----:B------:R-:W0:Y:S01]  /*76b0*/  LDC.64 R32, c[0x0][0x640] ;  /* 0x00019000ff207b82 */ /* 0x000e220000000a00 */
[-CC-:B------:R-:W-:Y:S01]  /*76c0*/  SHF.R.U64 R22, R14, R8.reuse, R15.reuse ;  /* 0x000000080e167219 */ /* 0x180fe2000000120f */
[----:B------:R-:W-:Y:S01]  /*76d0*/  IMAD.MOV.U32 R25, RZ, RZ, 0x1 ;  /* 0x00000001ff197424 */ /* 0x000fe200078e00ff */
[----:B------:R-:W-:Y:S02]  /*76e0*/  SHF.R.U32.HI R7, RZ, R8, R15 ;  /* 0x00000008ff077219 */ /* 0x000fe4000001160f */
[----:B------:R-:W-:-:S03]  /*76f0*/  IADD3 R13, P0, RZ, -R22, RZ ;  /* 0x80000016ff0d7210 */ /* 0x000fc60007f1e0ff */
[----:B------:R-:W1:Y:S02]  /*7700*/  LDC R12, c[0x0][0x618] ;  /* 0x00018600ff0c7b82 */ /* 0x000e640000000800 */
[----:B------:R-:W-:Y:S02]  /*7710*/  IMAD.X R7, RZ, RZ, ~R7, P0 ;  /* 0x000000ffff077224 */ /* 0x000fe400000e0e07 */
[----:B------:R-:W-:-:S04]  /*7720*/  IMAD.WIDE.U32 R10, R13, R26, R16 ;  /* 0x0000001a0d0a7225 */ /* 0x000fc800078e0010 */
[----:B------:R-:W2:Y:S01]  /*7730*/  LDC R14, c[0x0][0x608] ;  /* 0x00018200ff0e7b82 */ /* 0x000ea20000000800 */
[----:B------:R-:W-:-:S04]  /*7740*/  IMAD R8, R7, R26, RZ ;  /* 0x0000001a07087224 */ /* 0x000fc800078e02ff */
[----:B------:R-:W-:-:S03]  /*7750*/  IMAD R7, R13, R27, R8 ;  /* 0x0000001b0d077224 */ /* 0x000fc600078e0208 */
[----:B------:R-:W3:Y:S01]  /*7760*/  LDC R30, c[0x0][0x658] ;  /* 0x00019600ff1e7b82 */ /* 0x000ee20000000800 */
[----:B------:R-:W-:Y:S01]  /*7770*/  IMAD.IADD R7, R11, 0x1, R7 ;  /* 0x000000010b077824 */ /* 0x000fe200078e0207 */
[----:B0-----:R-:W-:Y:S01]  /*7780*/  ISETP.NE.U32.AND P0, PT, R32, RZ, PT ;  /* 0x000000ff2000720c */ /* 0x001fe20003f05070 */
[----:B------:R-:W-:-:S03]  /*7790*/  IMAD.MOV.U32 R11, RZ, RZ, -0x1 ;  /* 0xffffffffff0b7424 */ /* 0x000fc600078e00ff */
        /* <DEDUP_REMOVED lines=8> */
[-C--:B---3--:R-:W-:Y:S02]  /*7820*/  SHF.L.U32 R10, R11, R30.reuse, RZ ;  /* 0x0000001e0b0a7219 */ /* 0x088fe400000006ff */
[--C-:B------:R-:W-:Y:S02]  /*7830*/  SHF.R.U64 R28, R26, R30, R7.reuse ;  /* 0x0000001e1a1c7219 */ /* 0x100fe40000001207 */
[----:B------:R-:W-:Y:S02]  /*7840*/  LOP3.LUT R27, RZ, R10, RZ, 0x33, !PT ;  /* 0x0000000aff1b7212 */ /* 0x000fe400078e33ff */
[----:B------:R-:W-:Y:S01]  /*7850*/  SHF.R.U32.HI R11, RZ, R30, R7 ;  /* 0x0000001eff0b7219 */ /* 0x000fe20000011607 */
[----:B------:R-:W3:Y:S01]  /*7860*/  LDC R29, c[0x0][0x610] ;  /* 0x00018400ff1d7b82 */ /* 0x000ee20000000800 */
[----:B------:R-:W-:Y:S01]  /*7870*/  IMAD.MOV.U32 R10, RZ, RZ, R28 ;  /* 0x000000ffff0a7224 */ /* 0x000fe200078e001c */
[----:B------:R-:W-:Y:S06]  /*7880*/  @!P0 BRA `(.L_x_164) ;  /* 0x0000000000288947 */ /* 0x000fec0003800000 */
        /* <DEDUP_REMOVED lines=10> */
.L_x_164:
[----:B------:R-:W-:Y:S02]  /*7930*/  ISETP.NE.AND P0, PT, R2, 0x1, PT ;  /* 0x000000010200780c */ /* 0x000fe40003f05270 */
[----:B-1----:R-:W-:Y:S01]  /*7940*/  SHF.R.U64 R8, R10, R8, R11 ;  /* 0x000000080a087219 */ /* 0x002fe2000000120b */
[----:B0-----:R-:W-:Y:S01]  /*7950*/  VIADD R11, R21, 0xffffffff ;  /* 0xffffffff150b7836 */ /* 0x001fe20000000000 */
[----:B------:R-:W-:Y:S02]  /*7960*/  SHF.L.U32 R25, R25, R30, RZ ;  /* 0x0000001e19197219 */ /* 0x000fe400000006ff */
[----:B------:R-:W-:Y:S01]  /*7970*/  LOP3.LUT R5, R26, R27, RZ, 0xc0, !PT ;  /* 0x0000001b1a057212 */ /* 0x000fe200078ec0ff */
[----:B------:R-:W-:-:S04]  /*7980*/  IMAD.MOV R7, RZ, RZ, -R8 ;  /* 0x000000ffff077224 */ /* 0x000fc800078e0a08 */
[----:B------:R-:W-:Y:S02]  /*7990*/  IMAD R5, R25, R8, R5 ;  /* 0x0000000819057224 */ /* 0x000fe400078e0205 */
[----:B------:R-:W-:Y:S01]  /*79a0*/  @P0 IMAD R6, R9, R24, R4 ;  /* 0x0000001809060224 */ /* 0x000fe200078e0204 */
[----:B------:R-:W-:Y:S01]  /*79b0*/  LOP3.LUT R9, R20, R11, RZ, 0xc0, !PT ;  /* 0x0000000b14097212 */ /* 0x000fe200078ec0ff */
[----:B--2---:R-:W-:Y:S02]  /*79c0*/  IMAD R4, R7, R23, R28 ;  /* 0x0000001707047224 */ /* 0x004fe400078e021c */
[----:B---3--:R-:W-:Y:S02]  /*79d0*/  IMAD R6, R5, R29, R6 ;  /* 0x0000001d05067224 */ /* 0x008fe400078e0206 */
[----:B------:R-:W-:Y:S02]  /*79e0*/  IMAD R5, R4, R21, R9 ;  /* 0x0000001504057224 */ /* 0x000fe400078e0209 */
[----:B------:R-:W-:-:S02]  /*79f0*/  IMAD.MOV.U32 R8, RZ, RZ, 0x1 ;  /* 0x00000001ff087424 */ /* 0x000fc400078e00ff */
[----:B------:R-:W-:Y:S01]  /*7a00*/  IMAD.MOV.U32 R7, RZ, RZ, R22 ;  /* 0x000000ffff077224 */ /* 0x000fe200078e0016 */
[----:B------:R-:W-:Y:S02]  /*7a10*/  SEL R21, R5, R6, !P0 ;  /* 0x0000000605157207 */ /* 0x000fe40004000000 */
[----:B------:R-:W-:-:S07]  /*7a20*/  SEL R20, R6, R5, !P0 ;  /* 0x0000000506147207 */ /* 0x000fce0004000000 */
.L_x_162:
[----:B------:R-:W-:-:S08]  /*7a30*/  NOP ;  /* 0x0000000000007918 */ /* 0x000fd00000000000 */
[----:B------:R-:W0:-:S00]  /*7a40*/  USETMAXREG.DEALLOC.CTAPOOL 0x28 ;  /* 0x00000028000079c8 */ /* 0x000e0000080e0500 */
[----:B0-----:R-:W-:-:S13]  /*7a50*/  ISETP.NE.AND P0, PT, R3, RZ, PT ;  /* 0x000000ff0300720c */ /* 0x001fda0003f05270 */
[----:B------:R-:W-:Y:S05]  /*7a60*/  @P0 EXIT ;  /* 0x000000000000094d */ /* 0x000fea0003800000 */
[----:B------:R-:W-:Y:S01]  /*7a70*/  LOP3.LUT P0, RZ, R8, 0xff, RZ, 0xc0, !PT ;  /* 0x000000ff08ff7812 */ /* 0x000fe2000780c0ff */
[----:B------:R-:W-:Y:S02]  /*7a80*/  IMAD.MOV.U32 R3, RZ, RZ, 0x1 ;  /* 0x00000001ff037424 */ /* 0x000fe400078e00ff */
[----:B------:R-:W-:-:S10]  /*7a90*/  IMAD.MOV.U32 R8, RZ, RZ, RZ ;  /* 0x000000ffff087224 */ /* 0x000fd400078e00ff */
[----:B------:R-:W-:Y:S05]  /*7aa0*/  @!P0 BRA `(.L_x_165) ;  /* 0x0000000c00288947 */ /* 0x000fea0003800000 */
[----:B------:R-:W0:Y:S01]  /*7ab0*/  LDC R3, c[0x0][0x28c] ;  /* 0x0000a300ff037b82 */ /* 0x000e220000000800 */
[----:B------:R-:W1:Y:S01]  /*7ac0*/  S2R R13, SR_CgaCtaId ;  /* 0x00000000000d7919 */ /* 0x000e620000008800 */
[----:B------:R-:W-:Y:S01]  /*7ad0*/  ULDC UR5, c[0x0][0x658] ;  /* 0x0001960000057ab9 */ /* 0x000fe20000000800 */
[----:B------:R-:W-:Y:S01]  /*7ae0*/  UMOV UR6, 0xffffffff ;  /* 0xffffffff00067882 */ /* 0x000fe20000000000 */
[----:B------:R-:W-:Y:S01]  /*7af0*/  BSSY B0, `(.L_x_165) ;  /* 0x00000c5000007945 */ /* 0x000fe20003800000 */
[----:B------:R-:W-:Y:S01]  /*7b00*/  USHF.L.U32 UR6, UR6, UR5, URZ ;  /* 0x0000000506067299 */ /* 0x000fe2000800063f */
[----:B------:R-:W-:Y:S01]  /*7b10*/  IMAD.MOV.U32 R10, RZ, RZ, 0x1 ;  /* 0x00000001ff0a7424 */ /* 0x000fe200078e00ff */
[----:B------:R-:W-:Y:S01]  /*7b20*/  LOP3.LUT R9, R18, 0x2, RZ, 0xfc, !PT ;  /* 0x0000000212097812 */ /* 0x000fe200078efcff */
[----:B------:R-:W-:Y:S01]  /*7b30*/  IMAD.MOV.U32 R8, RZ, RZ, RZ ;  /* 0x000000ffff087224 */ /* 0x000fe200078e00ff */
[----:B------:R-:W-:Y:S01]  /*7b40*/  ULDC UR4, c[0x0][0x600] ;  /* 0x0001800000047ab9 */ /* 0x000fe20000000800 */
[----:B------:R-:W-:Y:S01]  /*7b50*/  UMOV UR7, 0x1 ;  /* 0x0000000100077882 */ /* 0x000fe20000000000 */
[----:B------:R-:W-:-:S02]  /*7b60*/  UIADD3 UR15, UR4, -0x1, URZ ;  /* 0xffffffff040f7890 */ /* 0x000fc4000fffe03f */
[----:B------:R-:W-:Y:S02]  /*7b70*/  USHF.L.U32 UR17, UR7, UR5, URZ ;  /* 0x0000000507117299 */ /* 0x000fe4000800063f */
[----:B------:R-:W-:Y:S01]  /*7b80*/  ULOP3.LUT UR16, URZ, UR6, URZ, 0x33, !UPT ;  /* 0x000000063f107292 */ /* 0x000fe2000f8e333f */
[----:B------:R-:W-:Y:S01]  /*7b90*/  ULDC.64 UR20, c[0x0][0x198] ;  /* 0x0000660000147ab9 */ /* 0x000fe20000000a00 */
[----:B0-----:R-:W-:-:S05]  /*7ba0*/  VIADD R3, R3, 0x1f ;  /* 0x0000001f03037836 */ /* 0x001fca0000000000 */
[----:B------:R-:W-:-:S04]  /*7bb0*/  SHF.R.S32.HI R4, RZ, 0x1f, R3 ;  /* 0x0000001fff047819 */ /* 0x000fc80000011403 */
[----:B------:R-:W-:Y:S01]  /*7bc0*/  LEA.HI R4, R4, R3, RZ, 0x5 ;  /* 0x0000000304047211 */ /* 0x000fe200078f28ff */
[C---:B-1----:R-:W-:Y:S02]  /*7bd0*/  IMAD.SHL.U32 R12, R13.reuse, 0x20, RZ ;  /* 0x000000200d0c7824 */ /* 0x042fe400078e00ff */
[----:B------:R-:W-:Y:S01]  /*7be0*/  IMAD.SHL.U32 R13, R13, 0x400, RZ ;  /* 0x000004000d0d7824 */ /* 0x000fe200078e00ff */
[----:B------:R-:W-:Y:S01]  /*7bf0*/  SHF.R.S32.HI R11, RZ, 0x5, R4 ;  /* 0x00000005ff0b7819 */ /* 0x000fe20000011404 */
[----:B------:R-:W-:Y:S01]  /*7c00*/  IMAD.MOV.U32 R3, RZ, RZ, 0x1 ;  /* 0x00000001ff037424 */ /* 0x000fe200078e00ff */
[----:B------:R-:W-:Y:S02]  /*7c10*/  LOP3.LUT R12, R12, 0x20, RZ, 0xc0, !PT ;  /* 0x000000200c0c7812 */ /* 0x000fe400078ec0ff */
[----:B------:R-:W-:Y:S01]  /*7c20*/  LOP3.LUT R13, R13, 0x400, RZ, 0xc0, !PT ;  /* 0x000004000d0d7812 */ /* 0x000fe200078ec0ff */
[----:B------:R-:W-:-:S07]  /*7c30*/  VIADD R19, R11, 0x1 ;  /* 0x000000010b137836 */ /* 0x000fce0000000000 */
.L_x_176:
[----:B------:R-:W-:-:S03]  /*7c40*/  UMOV UR4, 0xffffffff ;  /* 0xffffffff00047882 */ /* 0x000fc60000000000 */
[----:B------:R-:W-:Y:S05]  /*7c50*/  BRA.DIV UR4, `(.L_x_166) ;  /* 0x0000001204a07947 */ /* 0x000fea000b800000 */
[----:B------:R-:W-:-:S13]  /*7c60*/  ELECT P6, URZ, PT ;  /* 0x00000000003f782f */ /* 0x000fda00038c0000 */
.L_x_194:
[----:B------:R-:W0:Y:S01]  /*7c70*/  LDC R4, c[0x0][0x28c] ;  /* 0x0000a300ff047b82 */ /* 0x000e220000000800 */
[----:B------:R-:W-:Y:S01]  /*7c80*/  BSSY B1, `(.L_x_167) ;  /* 0x0000038000017945 */ /* 0x000fe20003800000 */
[----:B0-----:R-:W-:-:S13]  /*7c90*/  ISETP.LT.OR P6, PT, R4, 0x1, !P6 ;  /* 0x000000010400780c */ /* 0x001fda00077c1670 */
[----:B------:R-:W-:Y:S05]  /*7ca0*/  @P6 BRA `(.L_x_168) ;  /* 0x0000000000d46947 */ /* 0x000fea0003800000 */
[----:B------:R-:W-:Y:S02]  /*7cb0*/  IMAD R21, R21, 0x40, R12 ;  /* 0x0000004015157824 */ /* 0x000fe400078e020c */
[----:B------:R-:W-:Y:S02]  /*7cc0*/  IMAD.SHL.U32 R20, R20, 0x100, RZ ;  /* 0x0000010014147824 */ /* 0x000fe400078e00ff */
[----:B------:R-:W-:Y:S02]  /*7cd0*/  IMAD.MOV.U32 R22, RZ, RZ, RZ ;  /* 0x000000ffff167224 */ /* 0x000fe400078e00ff */
[----:B------:R-:W-:Y:S02]  /*7ce0*/  IMAD.MOV.U32 R4, RZ, RZ, R19 ;  /* 0x000000ffff047224 */ /* 0x000fe400078e0013 */
[----:B------:R-:W-:Y:S02]  /*7cf0*/  IMAD.MOV.U32 R5, RZ, RZ, R3 ;  /* 0x000000ffff057224 */ /* 0x000fe400078e0003 */
[----:B------:R-:W-:-:S07]  /*7d00*/  IMAD.MOV.U32 R6, RZ, RZ, R8 ;  /* 0x000000ffff067224 */ /* 0x000fce00078e0008 */
.L_x_171:
[----:B------:R-:W0:Y:S01]  /*7d10*/  S2R R15, SR_CgaCtaId ;  /* 0x00000000000f7919 */ /* 0x000e220000008800 */
[----:B------:R-:W-:Y:S02]  /*7d20*/  MOV R14, 0x400 ;  /* 0x00000400000e7802 */ /* 0x000fe40000000f00 */
[----:B------:R-:W-:Y:S02]  /*7d30*/  ISETP.NE.AND P1, PT, R0, RZ, PT ;  /* 0x000000ff0000720c */ /* 0x000fe40003f25270 */
[----:B0-----:R-:W-:Y:S02]  /*7d40*/  LEA R25, R15, R14, 0x18 ;  /* 0x0000000e0f197211 */ /* 0x001fe400078ec0ff */
[----:B------:R-:W-:-:S09]  /*7d50*/  SHF.L.U32 R14, R5, 0x1f, RZ ;  /* 0x0000001f050e7819 */ /* 0x000fd200000006ff */
[----:B------:R-:W0:Y:S01]  /*7d60*/  @!P1 LDC R15, c[0x0][0x500] ;  /* 0x00014000ff0f9b82 */ /* 0x000e220000000800 */
[----:B------:R-:W-:-:S04]  /*7d70*/  IMAD R23, R6, 0x8, R25 ;  /* 0x0000000806177824 */ /* 0x000fc800078e0219 */
[----:B------:R-:W1:Y:S02]  /*7d80*/  SYNCS.PHASECHK.TRANS64.TRYWAIT P0, [R23+URZ+0x58], R14 ;  /* 0x0000580e170075a7 */ /* 0x000e64000800017f */
[----:B-1----:R-:W-:Y:S05]  /*7d90*/  @!P0 BRA `(.L_x_169) ;  /* 0x0000001000708947 */ /* 0x002fea0003800000 */
.L_x_195:
[----:B-1----:R-:W-:Y:S01]  /*7da0*/  PRMT R14, R9, 0x9910, RZ ;  /* 0x00009910090e7816 */ /* 0x002fe200000000ff */
[----:B0-----:R0:W-:Y:S03]  /*7db0*/  @!P1 SYNCS.ARRIVE.TRANS64 RZ, [R23+URZ], R15 ;  /* 0x0000000f17ff99a7 */ /* 0x0011e6000800003f */
[----:B------:R-:W-:-:S13]  /*7dc0*/  ISETP.NE.AND P0, PT, R14, 0x2, PT ;  /* 0x000000020e00780c */ /* 0x000fda0003f05270 */
[----:B0-----:R-:W-:Y:S05]  /*7dd0*/  @P0 BRA `(.L_x_170) ;  /* 0x0000000000040947 */ /* 0x001fea0003800000 */
[----:B------:R-:W-:Y:S01]  /*7de0*/  BPT.TRAP 0x1 ;  /* 0x000000040000795c */ /* 0x000fe20000300000 */
.L_x_170:
[C---:B------:R-:W-:Y:S01]  /*7df0*/  IMAD R14, R6.reuse, 0x800, R13 ;  /* 0x00000800060e7824 */ /* 0x040fe200078e020d */
[----:B------:R-:W-:Y:S01]  /*7e00*/  R2UR UR9, R23 ;  /* 0x00000000170972ca */ /* 0x000fe200000e0000 */
[--C-:B------:R-:W-:Y:S01]  /*7e10*/  IMAD R15, R6, 0x4000, R25.reuse ;  /* 0x00004000060f7824 */ /* 0x100fe200078e0219 */
[----:B------:R-:W-:Y:S01]  /*7e20*/  UIADD3 UR4, UP0, UR20, 0xf0, URZ ;  /* 0x000000f014047890 */ /* 0x000fe2000ff1e03f */
[----:B------:R-:W-:Y:S01]  /*7e30*/  IMAD R14, R14, 0x2, R25 ;  /* 0x000000020e0e7824 */ /* 0x000fe200078e0219 */
[----:B------:R-:W-:Y:S01]  /*7e40*/  R2UR UR11, R20 ;  /* 0x00000000140b72ca */ /* 0x000fe200000e0000 */
[----:B------:R-:W-:Y:S01]  /*7e50*/  VIADD R4, R4, 0xffffffff ;  /* 0xffffffff04047836 */ /* 0x000fe20000000000 */
[----:B------:R-:W-:Y:S01]  /*7e60*/  R2UR UR5, R15 ;  /* 0x000000000f0572ca */ /* 0x000fe200000e0000 */
[----:B------:R-:W-:Y:S01]  /*7e70*/  UIADD3 UR22, UP1, UR20, 0x1f0, URZ ;  /* 0x000001f014167890 */ /* 0x000fe2000ff3e03f */
[----:B------:R-:W-:Y:S01]  /*7e80*/  R2UR UR8, R14 ;  /* 0x000000000e0872ca */ /* 0x000fe200000e0000 */
[----:B------:R-:W-:Y:S01]  /*7e90*/  VIADD R6, R6, 0x1 ;  /* 0x0000000106067836 */ /* 0x000fe20000000000 */
[----:B------:R-:W-:Y:S01]  /*7ea0*/  R2UR UR10, R22 ;  /* 0x00000000160a72ca */ /* 0x000fe200000e0000 */
[----:B------:R-:W-:Y:S01]  /*7eb0*/  UIADD3.X UR23, URZ, UR21, URZ, UP1, !UPT ;  /* 0x000000153f177290 */ /* 0x000fe20008ffe43f */
[----:B------:R-:W-:Y:S01]  /*7ec0*/  R2UR UR12, R7 ;  /* 0x00000000070c72ca */ /* 0x000fe200000e0000 */
[----:B------:R-:W-:Y:S01]  /*7ed0*/  UMOV UR6, 0x0 ;  /* 0x0000000000067882 */ /* 0x000fe20000000000 */
[----:B------:R-:W-:Y:S01]  /*7ee0*/  R2UR UR18, R21 ;  /* 0x00000000151272ca */ /* 0x000fe200000e0000 */
[----:B------:R-:W-:Y:S01]  /*7ef0*/  UMOV UR7, 0x10000000 ;  /* 0x1000000000077882 */ /* 0x000fe20000000000 */
[----:B------:R-:W-:Y:S01]  /*7f00*/  ISETP.GT.AND P1, PT, R4, 0x1, PT ;  /* 0x000000010400780c */ /* 0x000fe20003f24270 */
[----:B------:R-:W-:Y:S01]  /*7f10*/  UMOV UR19, 0x30000 ;  /* 0x0003000000137882 */ /* 0x000fe20000000000 */
[----:B------:R-:W-:Y:S01]  /*7f20*/  ISETP.NE.AND P0, PT, R6, 0xb, PT ;  /* 0x0000000b0600780c */ /* 0x000fe20003f05270 */
[----:B------:R-:W-:Y:S01]  /*7f30*/  UIADD3 UR13, UR5, 0x180, URZ ;  /* 0x00000180050d7890 */ /* 0x000fe2000fffe03f */
[----:B------:R-:W-:Y:S01]  /*7f40*/  VIADD R22, R22, 0x20 ;  /* 0x0000002016167836 */ /* 0x000fe20000000000 */
[----:B------:R-:W-:Y:S01]  /*7f50*/  UIADD3.X UR5, URZ, UR21, URZ, UP0, !UPT ;  /* 0x000000153f057290 */ /* 0x000fe200087fe43f */
[----:B------:R-:W-:Y:S01]  /*7f60*/  SEL R14, RZ, 0x1, P0 ;  /* 0x00000001ff0e7807 */ /* 0x000fe20000000000 */
[----:B------:R-:W-:Y:S01]  /*7f70*/  UIADD3 UR14, UR8, 0x2c180, URZ ;  /* 0x0002c180080e7890 */ /* 0x000fe2000fffe03f */
[----:B------:R-:W-:-:S02]  /*7f80*/  SEL R6, R6, RZ, P0 ;  /* 0x000000ff06067207 */ /* 0x000fc40000000000 */
[----:B------:R-:W-:Y:S01]  /*7f90*/  UMOV UR8, UR13 ;  /* 0x0000000d00087c82 */ /* 0x000fe20008000000 */
[----:B------:R-:W-:-:S03]  /*7fa0*/  LOP3.LUT R5, R5, R14, RZ, 0x3c, !PT ;  /* 0x0000000e05057212 */ /* 0x000fc600078e3cff */
[----:B------:R0:W-:Y:S02]  /*7fb0*/  UTMALDG.3D [UR8], [UR4], desc[UR6] ;  /* 0x00000608040075b4 */ /* 0x0001e40008011000 */
[----:B0-----:R-:W-:Y:S01]  /*7fc0*/  UMOV UR8, UR14 ;  /* 0x0000000e00087c82 */ /* 0x001fe20008000000 */
[----:B------:R-:W-:Y:S02]  /*7fd0*/  UMOV UR11, UR18 ;  /* 0x00000012000b7c82 */ /* 0x000fe40008000000 */
[----:B------:R0:W-:Y:S02]  /*7fe0*/  UTMALDG.3D.MULTICAST [UR8], [UR22], UR19, desc[UR6] ;  /* 0x00000608160073b4 */ /* 0x0001e40008011813 */
[----:B0-----:R-:W-:Y:S05]  /*7ff0*/  @P1 BRA `(.L_x_171) ;  /* 0xfffffffc00441947 */ /* 0x001fea000383ffff */
.L_x_168:
[----:B------:R-:W-:Y:S05]  /*8000*/  BSYNC B1 ;  /* 0x0000000000017941 */ /* 0x000fea0003800000 */
.L_x_167:
[----:B------:R-:W-:Y:S01]  /*8010*/  LOP3.LUT P1, RZ, R10, 0xff, RZ, 0xc0, !PT ;  /* 0x000000ff0aff7812 */ /* 0x000fe2000782c0ff */
[C---:B------:R-:W-:Y:S01]  /*8020*/  IMAD.IADD R7, R11.reuse, 0x1, R8 ;  /* 0x000000010b077824 */ /* 0x040fe200078e0208 */
[----:B------:R-:W-:Y:S01]  /*8030*/  ULDC.64 UR4, c[0x0][0x650] ;  /* 0x0001940000047ab9 */ /* 0x000fe20000000a00 */
[----:B------:R-:W-:Y:S01]  /*8040*/  ISETP.GE.U32.AND P2, PT, R11, 0xb, PT ;  /* 0x0000000b0b00780c */ /* 0x000fe20003f46070 */
[----:B------:R-:W-:Y:S01]  /*8050*/  BSSY B1, `(.L_x_172) ;  /* 0x000006c000017945 */ /* 0x000fe20003800000 */
[----:B------:R-:W-:Y:S01]  /*8060*/  IMAD.MOV.U32 R20, RZ, RZ, -0x1 ;  /* 0xffffffffff147424 */ /* 0x000fe200078e00ff */
[----:B------:R-:W-:Y:S01]  /*8070*/  ISETP.GT.U32.AND P0, PT, R7, 0xa, PT ;  /* 0x0000000a0700780c */ /* 0x000fe20003f04070 */
[----:B------:R-:W-:Y:S01]  /*8080*/  IMAD.MOV.U32 R21, RZ, RZ, -0x1 ;  /* 0xffffffffff157424 */ /* 0x000fe200078e00ff */
[----:B------:R-:W-:Y:S02]  /*8090*/  PRMT R10, RZ, 0x7610, R10 ;  /* 0x00007610ff0a7816 */ /* 0x000fe4000000000a */
[----:B------:R-:W-:-:S03]  /*80a0*/  ISETP.LT.U32.AND P0, PT, R11, 0xb, P0 ;  /* 0x0000000b0b00780c */ /* 0x000fc60000701070 */
[----:B------:R-:W0:Y:S01]  /*80b0*/  @P1 S2R R5, SR_CgaCtaId ;  /* 0x0000000000051919 */ /* 0x000e220000008800 */
[----:B------:R-:W-:-:S04]  /*80c0*/  @P1 MOV R4, 0x400 ;  /* 0x0000040000041802 */ /* 0x000fc80000000f00 */
[----:B0-----:R-:W-:Y:S01]  /*80d0*/  @P1 LEA R6, R5, R4, 0x18 ;  /* 0x0000000405061211 */ /* 0x001fe200078ec0ff */
[----:B------:R-:W-:Y:S01]  /*80e0*/  IMAD.WIDE.U32 R4, R7, -0x45d1745d, RZ ;  /* 0xba2e8ba307047825 */ /* 0x000fe200078e00ff */
[----:B------:R-:W-:Y:S02]  /*80f0*/  SEL R4, RZ, 0x1, !P0 ;  /* 0x00000001ff047807 */ /* 0x000fe40004000000 */
[----:B------:R0:W-:Y:S01]  /*8100*/  @P1 SYNCS.ARRIVE.TRANS64.A1T0 RZ, [R6+URZ+0xc8], RZ ;  /* 0x0000c8ff06ff19a7 */ /* 0x0001e2000810003f */
[----:B------:R-:W-:Y:S02]  /*8110*/  IADD3 R16, P1, R16, UR36, RZ ;  /* 0x0000002410107c10 */ /* 0x000fe4000ff3e0ff */
[----:B------:R-:W-:Y:S02]  /*8120*/  LOP3.LUT R3, R3, R4, RZ, 0x3c, !PT ;  /* 0x0000000403037212 */ /* 0x000fe400078e3cff */
[----:B------:R-:W-:Y:S02]  /*8130*/  IADD3.X R17, R17, UR42, RZ, P1, !PT ;  /* 0x0000002a11117c10 */ /* 0x000fe40008ffe4ff */
[----:B------:R-:W-:-:S02]  /*8140*/  ISETP.GE.U32.AND P0, PT, R16, UR4, PT ;  /* 0x0000000410007c0c */ /* 0x000fc4000bf06070 */
[----:B0-----:R-:W-:Y:S02]  /*8150*/  SHF.R.U32.HI R6, RZ, 0x3, R5 ;  /* 0x00000003ff067819 */ /* 0x001fe40000011605 */
[----:B------:R-:W-:Y:S02]  /*8160*/  ISETP.GE.U32.AND.EX P0, PT, R17, UR5, PT, P0 ;  /* 0x0000000511007c0c */ /* 0x000fe4000bf06100 */
[----:B------:R-:W-:Y:S01]  /*8170*/  @P2 LOP3.LUT R3, R3, 0x1, R6, 0x78, !PT ;  /* 0x0000000103032812 */ /* 0x000fe200078e7806 */
[----:B------:R-:W-:Y:S01]  /*8180*/  IMAD R8, R6, -0xb, R7 ;  /* 0xfffffff506087824 */ /* 0x000fe200078e0207 */
[----:B------:R-:W-:Y:S01]  /*8190*/  PRMT R4, RZ, 0x7610, R4 ;  /* 0x00007610ff047816 */ /* 0x000fe20000000004 */
[----:B------:R-:W-:-:S08]  /*81a0*/  IMAD.MOV.U32 R7, RZ, RZ, -0x1 ;  /* 0xffffffffff077424 */ /* 0x000fd000078e00ff */
[----:B------:R-:W-:Y:S05]  /*81b0*/  @P0 BRA `(.L_x_173) ;  /* 0x0000000400540947 */ /* 0x000fea0003800000 */
[----:B------:R-:W0:Y:S01]  /*81c0*/  S2R R15, SR_CTAID.X ;  /* 0x00000000000f7919 */ /* 0x000e220000002500 */
[----:B------:R-:W-:Y:S01]  /*81d0*/  ULDC.64 UR4, c[0x0][0x628] ;  /* 0x00018a0000047ab9 */ /* 0x000fe20000000a00 */
[----:B------:R-:W-:Y:S01]  /*81e0*/  ULDC UR7, c[0x0][0x630] ;  /* 0x00018c0000077ab9 */ /* 0x000fe20000000800 */
[----:B------:R-:W-:Y:S01]  /*81f0*/  ISETP.NE.U32.AND P0, PT, RZ, UR4, PT ;  /* 0x00000004ff007c0c */ /* 0x000fe2000bf05070 */
[----:B------:R-:W1:Y:S01]  /*8200*/  S2R R20, SR_CTAID.Y ;  /* 0x0000000000147919 */ /* 0x000e620000002600 */
[----:B------:R-:W-:Y:S01]  /*8210*/  ULDC UR8, c[0x0][0x150] ;  /* 0x0000540000087ab9 */ /* 0x000fe20000000800 */
[----:B------:R-:W-:Y:S01]  /*8220*/  IMAD.MOV.U32 R4, RZ, RZ, R16 ;  /* 0x000000ffff047224 */ /* 0x000fe200078e0010 */
[----:B------:R-:W-:Y:S01]  /*8230*/  ISETP.NE.AND.EX P0, PT, RZ, UR5, PT, P0 ;  /* 0x00000005ff007c0c */ /* 0x000fe2000bf05300 */
[----:B------:R-:W-:Y:S01]  /*8240*/  IMAD.MOV.U32 R5, RZ, RZ, R17 ;  /* 0x000000ffff057224 */ /* 0x000fe200078e0011 */
[----:B0-----:R-:W-:-:S11]  /*8250*/  I2FP.F32.U32 R22, R15 ;  /* 0x0000000f00167245 */ /* 0x001fd60000201000 */
[----:B------:R-:W-:Y:S05]  /*8260*/  @!P0 BRA `(.L_x_174) ;  /* 0x0000000000288947 */ /* 0x000fea0003800000 */
[----:B------:R-:W-:Y:S02]  /*8270*/  ULDC UR6, c[0x0][0x634] ;  /* 0x00018d0000067ab9 */ /* 0x000fe40000000800 */
[----:B------:R-:W-:-:S05]  /*8280*/  IADD3 R5, P0, R16, UR6, RZ ;  /* 0x0000000610057c10 */ /* 0x000fca000ff1e0ff */
[----:B------:R-:W-:-:S04]  /*8290*/  IMAD.X R21, RZ, RZ, R17, P0 ;  /* 0x000000ffff157224 */ /* 0x000fc800000e0611 */
[----:B------:R-:W-:-:S04]  /*82a0*/  IMAD.WIDE.U32 R6, R21, UR4, RZ ;  /* 0x0000000415067c25 */ /* 0x000fc8000f8e00ff */
[----:B------:R-:W-:-:S04]  /*82b0*/  IMAD.WIDE.U32 R6, P0, R5, UR5, R6 ;  /* 0x0000000505067c25 */ /* 0x000fc8000f800006 */
[----:B------:R-:W-:-:S04]  /*82c0*/  IMAD.WIDE.U32 R4, R5, UR4, RZ ;  /* 0x0000000405047c25 */ /* 0x000fc8000f8e00ff */
[----:B------:R-:W-:Y:S01]  /*82d0*/  IMAD.MOV.U32 R4, RZ, RZ, R7 ;  /* 0x000000ffff047224 */ /* 0x000fe200078e0007 */
[----:B------:R-:W-:Y:S01]  /*82e0*/  IADD3 RZ, P1, R5, R6, RZ ;  /* 0x0000000605ff7210 */ /* 0x000fe20007f3e0ff */
[----:B------:R-:W-:-:S04]  /*82f0*/  IMAD.X R5, RZ, RZ, RZ, P0 ;  /* 0x000000ffff057224 */ /* 0x000fc800000e06ff */
[----:B------:R-:W-:-:S08]  /*8300*/  IMAD.WIDE.U32.X R4, R21, UR5, R4, P1 ;  /* 0x0000000515047c25 */ /* 0x000fd000088e0404 */
.L_x_174:
[--C-:B------:R-:W-:Y:S01]  /*8310*/  SHF.R.U64 R14, R4, UR7, R5.reuse ;  /* 0x00000007040e7c19 */ /* 0x100fe20008001205 */
[----:B------:R-:W-:Y:S01]  /*8320*/  FMUL R22, R22, UR8 ;  /* 0x0000000816167c20 */ /* 0x000fe20008400000 */
[----:B------:R-:W-:Y:S01]  /*8330*/  SHF.R.U32.HI R4, RZ, UR7, R5 ;  /* 0x00000007ff047c19 */ /* 0x000fe20008011605 */
[----:B------:R-:W0:Y:S01]  /*8340*/  LDC R6, c[0x0][0x144] ;  /* 0x00005100ff067b82 */ /* 0x000e220000000800 */
[----:B------:R-:W-:Y:S01]  /*8350*/  IADD3 R5, P0, RZ, -R14, RZ ;  /* 0x8000000eff057210 */ /* 0x000fe20007f1e0ff */
[----:B------:R-:W-:Y:S01]  /*8360*/  ULDC UR6, c[0x0][0x154] ;  /* 0x0000550000067ab9 */ /* 0x000fe20000000800 */
[----:B-1----:R-:W-:Y:S01]  /*8370*/  I2FP.F32.U32 R7, R20 ;  /* 0x0000001400077245 */ /* 0x002fe20000201000 */
[----:B------:R-:W1:Y:S01]  /*8380*/  F2I.U32.TRUNC.NTZ R22, R22 ;  /* 0x0000001600167305 */ /* 0x000e62000020f000 */
[----:B------:R-:W-:Y:S01]  /*8390*/  ULDC.64 UR4, c[0x0][0x620] ;  /* 0x0001880000047ab9 */ /* 0x000fe20000000a00 */
[----:B------:R-:W-:Y:S01]  /*83a0*/  IMAD.X R4, RZ, RZ, ~R4, P0 ;  /* 0x000000ffff047224 */ /* 0x000fe200000e0e04 */
[----:B------:R-:W-:Y:S01]  /*83b0*/  ISETP.NE.AND P2, PT, R2, 0x1, PT ;  /* 0x000000010200780c */ /* 0x000fe20003f45270 */
[----:B------:R-:W-:Y:S01]  /*83c0*/  FMUL R23, R7, UR6 ;  /* 0x0000000607177c20 */ /* 0x000fe20008400000 */
[----:B------:R-:W2:Y:S01]  /*83d0*/  LDC R25, c[0x0][0x148] ;  /* 0x00005200ff197b82 */ /* 0x000ea20000000800 */
[----:B------:R-:W-:Y:S01]  /*83e0*/  IMAD R4, R4, UR4, RZ ;  /* 0x0000000404047c24 */ /* 0x000fe2000f8e02ff */
[----:B------:R-:W-:-:S02]  /*83f0*/  ULDC.64 UR6, c[0x0][0x640] ;  /* 0x0001900000067ab9 */ /* 0x000fc40000000a00 */
[----:B------:R-:W-:Y:S01]  /*8400*/  ISETP.NE.U32.AND P0, PT, RZ, UR6, PT ;  /* 0x00000006ff007c0c */ /* 0x000fe2000bf05070 */
[----:B------:R-:W3:Y:S01]  /*8410*/  F2I.U32.TRUNC.NTZ R23, R23 ;  /* 0x0000001700177305 */ /* 0x000ee2000020f000 */
[C---:B------:R-:W-:Y:S02]  /*8420*/  IMAD R7, R5.reuse, UR5, R4 ;  /* 0x0000000505077c24 */ /* 0x040fe4000f8e0204 */
[----:B------:R-:W-:Y:S01]  /*8430*/  IMAD.WIDE.U32 R4, R5, UR4, R16 ;  /* 0x0000000405047c25 */ /* 0x000fe2000f8e0010 */
[----:B------:R-:W-:Y:S01]  /*8440*/  ULDC UR4, c[0x0][0x618] ;  /* 0x0001860000047ab9 */ /* 0x000fe20000000800 */
[----:B------:R-:W-:Y:S02]  /*8450*/  ISETP.NE.AND.EX P0, PT, RZ, UR7, PT, P0 ;  /* 0x00000007ff007c0c */ /* 0x000fe4000bf05300 */
[----:B------:R-:W-:Y:S02]  /*8460*/  IMAD.IADD R5, R5, 0x1, R7 ;  /* 0x0000000105057824 */ /* 0x000fe400078e0207 */
[----:B-1----:R-:W-:-:S03]  /*8470*/  IMAD.MOV R22, RZ, RZ, -R22 ;  /* 0x000000ffff167224 */ /* 0x002fc600078e0a16 */
[----:B------:R-:W-:Y:S01]  /*8480*/  SHF.R.U64 R21, R4, UR4, R5 ;  /* 0x0000000404157c19 */ /* 0x000fe20008001205 */
[----:B0-----:R-:W-:Y:S01]  /*8490*/  IMAD R15, R6, R22, R15 ;  /* 0x00000016060f7224 */ /* 0x001fe200078e020f */
[----:B------:R-:W-:Y:S01]  /*84a0*/  SHF.R.U32.HI R4, RZ, UR4, R5 ;  /* 0x00000004ff047c19 */ /* 0x000fe20008011605 */
[----:B------:R-:W-:Y:S01]  /*84b0*/  ULDC UR4, c[0x0][0x608] ;  /* 0x0001820000047ab9 */ /* 0x000fe20000000800 */
[----:B---3--:R-:W-:Y:S02]  /*84c0*/  IMAD.MOV R6, RZ, RZ, -R23 ;  /* 0x000000ffff067224 */ /* 0x008fe400078e0a17 */
[--C-:B------:R-:W-:Y:S02]  /*84d0*/  SHF.R.U64 R22, R21, UR4, R4.reuse ;  /* 0x0000000415167c19 */ /* 0x100fe40008001204 */
[----:B------:R-:W-:Y:S01]  /*84e0*/  SHF.R.U32.HI R5, RZ, UR4, R4 ;  /* 0x00000004ff057c19 */ /* 0x000fe20008011604 */
[----:B------:R-:W-:Y:S01]  /*84f0*/  ULDC UR4, c[0x0][0x658] ;  /* 0x0001960000047ab9 */ /* 0x000fe20000000800 */
[----:B--2---:R-:W-:-:S02]  /*8500*/  @P2 IMAD R15, R25, R6, R20 ;  /* 0x00000006190f2224 */ /* 0x004fc400078e0214 */
[--C-:B------:R-:W-:Y:S02]  /*8510*/  SHF.R.U64 R20, R22, UR4, R5.reuse ;  /* 0x0000000416147c19 */ /* 0x100fe40008001205 */
[----:B------:R-:W-:-:S03]  /*8520*/  SHF.R.U32.HI R23, RZ, UR4, R5 ;  /* 0x00000004ff177c19 */ /* 0x000fc60008011605 */
[----:B------:R-:W-:Y:S02]  /*8530*/  IMAD.MOV.U32 R6, RZ, RZ, R20 ;  /* 0x000000ffff067224 */ /* 0x000fe400078e0014 */
[----:B------:R-:W-:Y:S01]  /*8540*/  IMAD.MOV.U32 R5, RZ, RZ, R23 ;  /* 0x000000ffff057224 */ /* 0x000fe200078e0017 */
[----:B------:R-:W-:Y:S06]  /*8550*/  @!P0 BRA `(.L_x_175) ;  /* 0x00000000002c8947 */ /* 0x000fec0003800000 */
        /* <DEDUP_REMOVED lines=9> */
[----:B------:R-:W-:-:S04]  /*85f0*/  IMAD.WIDE.U32.X R4, R23, UR7, R4, P1 ;  /* 0x0000000717047c25 */ /* 0x000fc800088e0404 */
[----:B------:R-:W-:-:S07]  /*8600*/  IMAD.MOV.U32 R6, RZ, RZ, R4 ;  /* 0x000000ffff067224 */ /* 0x000fce00078e0004 */
.L_x_175:
[----:B------:R-:W-:Y:S01]  /*8610*/  ULDC UR4, c[0x0][0x648] ;  /* 0x0001920000047ab9 */ /* 0x000fe20000000800 */
[----:B------:R-:W-:Y:S01]  /*8620*/  LOP3.LUT R4, R22, UR16, RZ, 0xc0, !PT ;  /* 0x0000001016047c12 */ /* 0x000fe2000f8ec0ff */
[----:B------:R-:W-:Y:S01]  /*8630*/  ULDC UR5, c[0x0][0x610] ;  /* 0x0001840000057ab9 */ /* 0x000fe20000000800 */
[----:B------:R-:W-:Y:S01]  /*8640*/  SHF.R.U64 R5, R6, UR4, R5 ;  /* 0x0000000406057c19 */ /* 0x000fe20008001205 */
[----:B------:R-:W-:Y:S01]  /*8650*/  ULDC UR4, c[0x0][0x638] ;  /* 0x00018e0000047ab9 */ /* 0x000fe20000000800 */
[----:B------:R-:W-:-:S03]  /*8660*/  LOP3.LUT R21, R21, UR15, RZ, 0xc0, !PT ;  /* 0x0000000f15157c12 */ /* 0x000fc6000f8ec0ff */
[----:B------:R-:W-:Y:S02]  /*8670*/  IMAD.MOV R7, RZ, RZ, -R5 ;  /* 0x000000ffff077224 */ /* 0x000fe400078e0a05 */
[----:B------:R-:W-:Y:S02]  /*8680*/  IMAD R4, R5, UR17, R4 ;  /* 0x0000001105047c24 */ /* 0x000fe4000f8e0204 */
[----:B------:R-:W-:Y:S01]  /*8690*/  IMAD R20, R7, UR4, R20 ;  /* 0x0000000407147c24 */ /* 0x000fe2000f8e0214 */
[----:B------:R-:W-:Y:S01]  /*86a0*/  ULDC UR4, c[0x0][0x600] ;  /* 0x0001800000047ab9 */ /* 0x000fe20000000800 */
[----:B------:R-:W-:Y:S02]  /*86b0*/  IMAD R15, R4, UR5, R15 ;  /* 0x00000005040f7c24 */ /* 0x000fe4000f8e020f */
[----:B------:R-:W-:Y:S02]  /*86c0*/  IMAD R20, R20, UR4, R21 ;  /* 0x0000000414147c24 */ /* 0x000fe4000f8e0215 */
[----:B------:R-:W-:-:S02]  /*86d0*/  IMAD.MOV.U32 R4, RZ, RZ, 0x1 ;  /* 0x00000001ff047424 */ /* 0x000fc400078e00ff */
[----:B------:R-:W-:Y:S01]  /*86e0*/  IMAD.MOV.U32 R7, RZ, RZ, R14 ;  /* 0x000000ffff077224 */ /* 0x000fe200078e000e */
[----:B------:R-:W-:Y:S02]  /*86f0*/  SEL R21, R20, R15, !P2 ;  /* 0x0000000f14157207 */ /* 0x000fe40005000000 */
[----:B------:R-:W-:-:S07]  /*8700*/  SEL R20, R15, R20, !P2 ;  /* 0x000000140f147207 */ /* 0x000fce0005000000 */
.L_x_173:
[----:B------:R-:W-:Y:S05]  /*8710*/  BSYNC B1 ;  /* 0x0000000000017941 */ /* 0x000fea0003800000 */
.L_x_172:
[----:B------:R-:W-:-:S13]  /*8720*/  LOP3.LUT P0, RZ, R4, 0xff, RZ, 0xc0, !PT ;  /* 0x000000ff04ff7812 */ /* 0x000fda000780c0ff */
[----:B------:R-:W-:Y:S05]  /*8730*/  @P0 BRA `(.L_x_176) ;  /* 0xfffffff400400947 */ /* 0x000fea000383ffff */
[----:B------:R-:W-:Y:S05]  /*8740*/  BSYNC B0 ;  /* 0x0000000000007941 */ /* 0x000fea0003800000 */
.L_x_165:
[----:B------:R-:W-:-:S03]  /*8750*/  UMOV UR4, 0xffffffff ;  /* 0xffffffff00047882 */ /* 0x000fc60000000000 */
[----:B------:R-:W-:Y:S05]  /*8760*/  BRA.DIV UR4, `(.L_x_177) ;  /* 0x0000000a04107947 */ /* 0x000fea000b800000 */
[----:B------:R-:W-:-:S13]  /*8770*/  ELECT P6, URZ, PT ;  /* 0x00000000003f782f */ /* 0x000fda00038c0000 */
.L_x_198:
[----:B------:R-:W-:Y:S04]  /*8780*/  BSSY B0, `(.L_x_178) ;  /* 0x000006a000007945 */ /* 0x000fe80003800000 */
[----:B------:R-:W-:Y:S05]  /*8790*/  @!P6 BRA `(.L_x_179) ;  /* 0x0000000400a0e947 */ /* 0x000fea0003800000 */
[----:B------:R-:W-:-:S04]  /*87a0*/  LOP3.LUT R18, R18, 0x2, RZ, 0xfc, !PT ;  /* 0x0000000212127812 */ /* 0x000fc800078efcff */
[----:B------:R-:W-:-:S13]  /*87b0*/  ISETP.NE.AND P0, PT, R18, 0x3, PT ;  /* 0x000000031200780c */ /* 0x000fda0003f05270 */
[----:B------:R-:W-:Y:S05]  /*87c0*/  @!P0 BRA `(.L_x_180) ;  /* 0x0000000000048947 */ /* 0x000fea0003800000 */
[----:B------:R-:W-:Y:S01]  /*87d0*/  BPT.TRAP 0x1 ;  /* 0x000000040000795c */ /* 0x000fe20000300000 */
.L_x_180:
[----:B------:R-:W0:Y:S01]  /*87e0*/  S2R R5, SR_CgaCtaId ;  /* 0x0000000000057919 */ /* 0x000e220000008800 */
[----:B------:R-:W-:Y:S02]  /*87f0*/  MOV R0, 0x400 ;  /* 0x0000040000007802 */ /* 0x000fe40000000f00 */
[----:B------:R-:W-:Y:S02]  /*8800*/  SHF.L.U32 R2, R3, 0x1f, RZ ;  /* 0x0000001f03027819 */ /* 0x000fe400000006ff */
[----:B0-----:R-:W-:-:S05]  /*8810*/  LEA R5, R5, R0, 0x18 ;  /* 0x0000000005057211 */ /* 0x001fca00078ec0ff */
[----:B------:R-:W-:-:S04]  /*8820*/  VIADD R5, R5, 0x58 ;  /* 0x0000005805057836 */ /* 0x000fc80000000000 */
[C---:B------:R-:W-:Y:S02]  /*8830*/  IMAD R7, R8.reuse, 0x8, R5 ;  /* 0x0000000808077824 */ /* 0x040fe400078e0205 */
[----:B------:R-:W-:Y:S02]  /*8840*/  VIADD R8, R8, 0x1 ;  /* 0x0000000108087836 */ /* 0x000fe40000000000 */
[----:B------:R-:W0:Y:S03]  /*8850*/  SYNCS.PHASECHK.TRANS64.TRYWAIT P0, [R7+URZ], R2 ;  /* 0x00000002070075a7 */ /* 0x000e26000800017f */
[----:B------:R-:W-:-:S04]  /*8860*/  ISETP.NE.AND P1, PT, R8, 0xb, PT ;  /* 0x0000000b0800780c */ /* 0x000fc80003f25270 */
[----:B------:R-:W-:Y:S02]  /*8870*/  SEL R0, RZ, 0x1, P1 ;  /* 0x00000001ff007807 */ /* 0x000fe40000800000 */
[----:B------:R-:W-:Y:S02]  /*8880*/  SEL R8, R8, RZ, P1 ;  /* 0x000000ff08087207 */ /* 0x000fe40000800000 */
[----:B------:R-:W-:-:S03]  /*8890*/  LOP3.LUT R9, R3, R0, RZ, 0x3c, !PT ;  /* 0x0000000003097212 */ /* 0x000fc600078e3cff */
[----:B------:R-:W-:Y:S01]  /*88a0*/  IMAD R6, R8, 0x8, R5 ;  /* 0x0000000808067824 */ /* 0x000fe200078e0205 */
[----:B------:R-:W-:Y:S01]  /*88b0*/  SHF.L.U32 R3, R9, 0x1f, RZ ;  /* 0x0000001f09037819 */ /* 0x000fe200000006ff */
[----:B0-----:R-:W-:Y:S06]  /*88c0*/  @!P0 BRA `(.L_x_181) ;  /* 0x0000000400d88947 */ /* 0x001fec0003800000 */
.L_x_199:
[----:B------:R-:W1:Y:S01]  /*88d0*/  SYNCS.PHASECHK.TRANS64.TRYWAIT P0, [R6+URZ], R3 ;  /* 0x00000003060075a7 */ /* 0x000e62000800017f */
[----:B------:R-:W-:-:S05]  /*88e0*/  VIADD R0, R8, 0x1 ;  /* 0x0000000108007836 */ /* 0x000fca0000000000 */
[----:B------:R-:W-:-:S04]  /*88f0*/  ISETP.NE.AND P1, PT, R0, 0xb, PT ;  /* 0x0000000b0000780c */ /* 0x000fc80003f25270 */
[----:B0-----:R-:W-:Y:S02]  /*8900*/  SEL R2, RZ, 0x1, P1 ;  /* 0x00000001ff027807 */ /* 0x001fe40000800000 */
[----:B------:R-:W-:Y:S02]  /*8910*/  SEL R0, R0, RZ, P1 ;  /* 0x000000ff00007207 */ /* 0x000fe40000800000 */
[----:B------:R-:W-:-:S03]  /*8920*/  LOP3.LUT R9, R9, R2, RZ, 0x3c, !PT ;  /* 0x0000000209097212 */ /* 0x000fc600078e3cff */
[----:B------:R-:W-:Y:S01]  /*8930*/  IMAD R7, R0, 0x8, R5 ;  /* 0x0000000800077824 */ /* 0x000fe200078e0205 */
[----:B------:R-:W-:Y:S01]  /*8940*/  SHF.L.U32 R4, R9, 0x1f, RZ ;  /* 0x0000001f09047819 */ /* 0x000fe200000006ff */
[----:B-1----:R-:W-:Y:S06]  /*8950*/  @!P0 BRA `(.L_x_182) ;  /* 0x0000000400c88947 */ /* 0x002fec0003800000 */
.L_x_200:
[----:B------:R-:W1:Y:S01]  /*8960*/  SYNCS.PHASECHK.TRANS64.TRYWAIT P0, [R7+URZ], R4 ;  /* 0x00000004070075a7 */ /* 0x000e62000800017f */
[----:B------:R-:W-:-:S05]  /*8970*/  VIADD R0, R0, 0x1 ;  /* 0x0000000100007836 */ /* 0x000fca0000000000 */
[----:B------:R-:W-:-:S04]  /*8980*/  ISETP.NE.AND P1, PT, R0, 0xb, PT ;  /* 0x0000000b0000780c */ /* 0x000fc80003f25270 */
[----:B------:R-:W-:Y:S02]  /*8990*/  SEL R2, RZ, 0x1, P1 ;  /* 0x00000001ff027807 */ /* 0x000fe40000800000 */
[----:B------:R-:W-:Y:S02]  /*89a0*/  SEL R0, R0, RZ, P1 ;  /* 0x000000ff00007207 */ /* 0x000fe40000800000 */
[----:B------:R-:W-:-:S03]  /*89b0*/  LOP3.LUT R9, R9, R2, RZ, 0x3c, !PT ;  /* 0x0000000209097212 */ /* 0x000fc600078e3cff */
[----:B0-----:R-:W-:Y:S01]  /*89c0*/  IMAD R6, R0, 0x8, R5 ;  /* 0x0000000800067824 */ /* 0x001fe200078e0205 */
[----:B------:R-:W-:Y:S01]  /*89d0*/  SHF.L.U32 R3, R9, 0x1f, RZ ;  /* 0x0000001f09037819 */ /* 0x000fe200000006ff */
[----:B-1----:R-:W-:Y:S06]  /*89e0*/  @!P0 BRA `(.L_x_183) ;  /* 0x0000000400b88947 */ /* 0x002fec0003800000 */
.L_x_201:
        /* <DEDUP_REMOVED lines=9> */
.L_x_202:
        /* <DEDUP_REMOVED lines=9> */
.L_x_203:
        /* <DEDUP_REMOVED lines=9> */
.L_x_204:
        /* <DEDUP_REMOVED lines=9> */
.L_x_205:
        /* <DEDUP_REMOVED lines=9> */
.L_x_206:
        /* <DEDUP_REMOVED lines=9> */
.L_x_207:
[----:B------:R-:W1:Y:S01]  /*8d50*/  SYNCS.PHASECHK.TRANS64.TRYWAIT P0, [R6+URZ], R3 ;  /* 0x00000003060075a7 */ /* 0x000e62000800017f */
[----:B------:R-:W-:-:S05]  /*8d60*/  VIADD R0, R0, 0x1 ;  /* 0x0000000100007836 */ /* 0x000fca0000000000 */
[----:B------:R-:W-:-:S04]  /*8d70*/  ISETP.NE.AND P1, PT, R0, 0xb, PT ;  /* 0x0000000b0000780c */ /* 0x000fc80003f25270 */
[----:B------:R-:W-:Y:S02]  /*8d80*/  SEL R2, RZ, 0x1, P1 ;  /* 0x00000001ff027807 */ /* 0x000fe40000800000 */
[----:B------:R-:W-:Y:S02]  /*8d90*/  SEL R0, R0, RZ, P1 ;  /* 0x000000ff00007207 */ /* 0x000fe40000800000 */
[----:B------:R-:W-:Y:S01]  /*8da0*/  LOP3.LUT R2, R9, R2, RZ, 0x3c, !PT ;  /* 0x0000000209027212 */ /* 0x000fe200078e3cff */
[----:B-1----:R-:W-:Y:S06]  /*8db0*/  @!P0 BRA `(.L_x_190) ;  /* 0x0000000400508947 */ /* 0x002fec0003800000 */
.L_x_208:
[----:B------:R-:W-:Y:S01]  /*8dc0*/  IMAD R5, R0, 0x8, R5 ;  /* 0x0000000800057824 */ /* 0x000fe200078e0205 */
[----:B------:R-:W-:-:S07]  /*8dd0*/  SHF.L.U32 R0, R2, 0x1f, RZ ;  /* 0x0000001f02007819 */ /* 0x000fce00000006ff */
.L_x_191:
[----:B--2---:R2:W3:Y:S02]  /*8de0*/  SYNCS.PHASECHK.TRANS64.TRYWAIT P0, [R5+URZ], R0 ;  /* 0x00000000050075a7 */ /* 0x0044e4000800017f */
[----:B---3--:R-:W-:Y:S05]  /*8df0*/  @!P0 NANOSLEEP.SYNCS 0x989680 ;  /* 0x009896800000895d */ /* 0x008fea0003900000 */
[----:B------:R-:W3:Y:S02]  /*8e00*/  @!P0 SYNCS.PHASECHK.TRANS64 P0, [R5+URZ], R0 ;  /* 0x00000000050085a7 */ /* 0x000ee4000800007f */
[----:B---3--:R-:W-:Y:S05]  /*8e10*/  @!P0 BRA `(.L_x_191) ;  /* 0xfffffffc00f08947 */ /* 0x008fea000383ffff */
.L_x_179:
[----:B------:R-:W-:Y:S05]  /*8e20*/  BSYNC B0 ;  /* 0x0000000000007941 */ /* 0x000fea0003800000 */
.L_x_178:
[----:B------:R-:W-:Y:S05]  /*8e30*/  EXIT ;  /* 0x000000000000794d */ /* 0x000fea0003800000 */
.L_x_22:
[----:B-1----:R1:W2:Y:S02]  /*8e40*/  SYNCS.PHASECHK.TRANS64.TRYWAIT P1, [R3+URZ], R0 ;  /* 0x00000000030075a7 */ /* 0x0022a4000802017f */
[----:B--2---:R-:W-:Y:S05]  /*8e50*/  @!P1 NANOSLEEP.SYNCS 0x989680 ;  /* 0x009896800000995d */ /* 0x004fea0003900000 */
[----:B------:R-:W2:Y:S02]  /*8e60*/  @!P1 SYNCS.PHASECHK.TRANS64 P1, [R3+URZ], R0 ;  /* 0x00000000030095a7 */ /* 0x000ea4000802007f */
[----:B--2---:R-:W-:Y:S05]  /*8e70*/  @!P1 BRA `(.L_x_22) ;  /* 0xfffffffc00f09947 */ /* 0x004fea000383ffff */
[----:B------:R-:W-:Y:S05]  /*8e80*/  BRA `(.L_x_21) ;  /* 0xffffff8800947947 */ /* 0x000fea000383ffff */
.L_x_27:
[----:B-1----:R1:W2:Y:S02]  /*8e90*/  SYNCS.PHASECHK.TRANS64.TRYWAIT P1, [R5+URZ], R4 ;  /* 0x00000004050075a7 */ /* 0x0022a4000802017f */
[----:B--2---:R-:W-:Y:S05]  /*8ea0*/  @!P1 NANOSLEEP.SYNCS 0x989680 ;  /* 0x009896800000995d */ /* 0x004fea0003900000 */
[----:B------:R-:W2:Y:S02]  /*8eb0*/  @!P1 SYNCS.PHASECHK.TRANS64 P1, [R5+URZ], R4 ;  /* 0x00000004050095a7 */ /* 0x000ea4000802007f */
[----:B--2---:R-:W-:Y:S05]  /*8ec0*/  @!P1 BRA `(.L_x_27) ;  /* 0xfffffffc00f09947 */ /* 0x004fea000383ffff */
[----:B------:R-:W-:Y:S05]  /*8ed0*/  BRA `(.L_x_26) ;  /* 0xffffff8c00687947 */ /* 0x000fea000383ffff */
.L_x_166:
[----:B------:R-:W-:Y:S01]  /*8ee0*/  BSSY B1, `(.L_x_192) ;  /* 0x0000006000017945 */ /* 0x000fe20003800000 */
[----:B------:R-:W-:-:S07]  /*8ef0*/  IMAD.MOV.U32 R15, RZ, RZ, -0x1 ;  /* 0xffffffffff0f7424 */ /* 0x000fce00078e00ff */
[----:B------:R-:W-:Y:S05]  /*8f00*/  WARPSYNC.COLLECTIVE R15, `(.L_x_193) ;  /* 0x000000000f0c7348 */ /* 0x000fea0003c00000 */
[----:B------:R-:W-:Y:S02]  /*8f10*/  ELECT P6, UR62, PT ;  /* 0x00000000003e782f */ /* 0x000fe400038c0000 */
[----:B------:R-:W-:Y:S01]  /*8f20*/  MOV R14, UR62 ;  /* 0x0000003e000e7c02 */ /* 0x000fe20008000f00 */
[----:B------:R-:W-:Y:S10]  /*8f30*/  ENDCOLLECTIVE ;  /* 0x000000000000791b */ /* 0x000ff40003800000 */
.L_x_193:
[----:B------:R-:W-:Y:S05]  /*8f40*/  BSYNC B1 ;  /* 0x0000000000017941 */ /* 0x000fea0003800000 */
.L_x_192:
[----:B------:R-:W-:Y:S05]  /*8f50*/  BRA `(.L_x_194) ;  /* 0xffffffec00447947 */ /* 0x000fea000383ffff */
.L_x_169:
[----:B-1----:R1:W2:Y:S02]  /*8f60*/  SYNCS.PHASECHK.TRANS64.TRYWAIT P0, [R23+URZ+0x58], R14 ;  /* 0x0000580e170075a7 */ /* 0x0022a4000800017f */
[----:B--2---:R-:W-:Y:S05]  /*8f70*/  @!P0 NANOSLEEP.SYNCS 0x989680 ;  /* 0x009896800000895d */ /* 0x004fea0003900000 */
[----:B------:R-:W2:Y:S02]  /*8f80*/  @!P0 SYNCS.PHASECHK.TRANS64 P0, [R23+URZ+0x58], R14 ;  /* 0x0000580e170085a7 */ /* 0x000ea4000800007f */
[----:B--2---:R-:W-:Y:S05]  /*8f90*/  @!P0 BRA `(.L_x_169) ;  /* 0xfffffffc00f08947 */ /* 0x004fea000383ffff */
[----:B------:R-:W-:Y:S05]  /*8fa0*/  BRA `(.L_x_195) ;  /* 0xffffffec007c7947 */ /* 0x000fea000383ffff */
.L_x_177:
[----:B------:R-:W-:Y:S01]  /*8fb0*/  BSSY B0, `(.L_x_196) ;  /* 0x0000006000007945 */ /* 0x000fe20003800000 */
[----:B------:R-:W-:-:S07]  /*8fc0*/  IMAD.MOV.U32 R15, RZ, RZ, -0x1 ;  /* 0xffffffffff0f7424 */ /* 0x000fce00078e00ff */
[----:B------:R-:W-:Y:S05]  /*8fd0*/  WARPSYNC.COLLECTIVE R15, `(.L_x_197) ;  /* 0x000000000f0c7348 */ /* 0x000fea0003c00000 */
[----:B------:R-:W-:Y:S02]  /*8fe0*/  ELECT P6, UR62, PT ;  /* 0x00000000003e782f */ /* 0x000fe400038c0000 */
[----:B------:R-:W-:Y:S01]  /*8ff0*/  MOV R14, UR62 ;  /* 0x0000003e000e7c02 */ /* 0x000fe20008000f00 */
[----:B------:R-:W-:Y:S10]  /*9000*/  ENDCOLLECTIVE ;  /* 0x000000000000791b */ /* 0x000ff40003800000 */
.L_x_197:
[----:B------:R-:W-:Y:S05]  /*9010*/  BSYNC B0 ;  /* 0x0000000000007941 */ /* 0x000fea0003800000 */
.L_x_196:
[----:B------:R-:W-:Y:S05]  /*9020*/  BRA `(.L_x_198) ;  /* 0xfffffff400d47947 */ /* 0x000fea000383ffff */
.L_x_181:
[----:B0-----:R0:W1:Y:S02]  /*9030*/  SYNCS.PHASECHK.TRANS64.TRYWAIT P0, [R7+URZ], R2 ;  /* 0x00000002070075a7 */ /* 0x001064000800017f */
[----:B-1----:R-:W-:Y:S05]  /*9040*/  @!P0 NANOSLEEP.SYNCS 0x989680 ;  /* 0x009896800000895d */ /* 0x002fea0003900000 */
[----:B------:R-:W1:Y:S02]  /*9050*/  @!P0 SYNCS.PHASECHK.TRANS64 P0, [R7+URZ], R2 ;  /* 0x00000002070085a7 */ /* 0x000e64000800007f */
[----:B-1----:R-:W-:Y:S05]  /*9060*/  @!P0 BRA `(.L_x_181) ;  /* 0xfffffffc00f08947 */ /* 0x002fea000383ffff */
[----:B------:R-:W-:Y:S05]  /*9070*/  BRA `(.L_x_199) ;  /* 0xfffffff800147947 */ /* 0x000fea000383ffff */
.L_x_182:
[----:B0-----:R0:W1:Y:S02]  /*9080*/  SYNCS.PHASECHK.TRANS64.TRYWAIT P0, [R6+URZ], R3 ;  /* 0x00000003060075a7 */ /* 0x001064000800017f */
[----:B-1----:R-:W-:Y:S05]  /*9090*/  @!P0 NANOSLEEP.SYNCS 0x989680 ;  /* 0x009896800000895d */ /* 0x002fea0003900000 */
[----:B------:R-:W1:Y:S02]  /*90a0*/  @!P0 SYNCS.PHASECHK.TRANS64 P0, [R6+URZ], R3 ;  /* 0x00000003060085a7 */ /* 0x000e64000800007f */
[----:B-1----:R-:W-:Y:S05]  /*90b0*/  @!P0 BRA `(.L_x_182) ;  /* 0xfffffffc00f08947 */ /* 0x002fea000383ffff */
[----:B------:R-:W-:Y:S05]  /*90c0*/  BRA `(.L_x_200) ;  /* 0xfffffff800247947 */ /* 0x000fea000383ffff */
.L_x_183:
[----:B0-----:R0:W1:Y:S02]  /*90d0*/  SYNCS.PHASECHK.TRANS64.TRYWAIT P0, [R7+URZ], R4 ;  /* 0x00000004070075a7 */ /* 0x001064000800017f */
[----:B-1----:R-:W-:Y:S05]  /*90e0*/  @!P0 NANOSLEEP.SYNCS 0x989680 ;  /* 0x009896800000895d */ /* 0x002fea0003900000 */
[----:B------:R-:W1:Y:S02]  /*90f0*/  @!P0 SYNCS.PHASECHK.TRANS64 P0, [R7+URZ], R4 ;  /* 0x00000004070085a7 */ /* 0x000e64000800007f */
[----:B-1----:R-:W-:Y:S05]  /*9100*/  @!P0 BRA `(.L_x_183) ;  /* 0xfffffffc00f08947 */ /* 0x002fea000383ffff */
[----:B------:R-:W-:Y:S05]  /*9110*/  BRA `(.L_x_201) ;  /* 0xfffffff800347947 */ /* 0x000fea000383ffff */
.L_x_184:
[----:B0-----:R0:W1:Y:S02]  /*9120*/  SYNCS.PHASECHK.TRANS64.TRYWAIT P0, [R6+URZ], R3 ;  /* 0x00000003060075a7 */ /* 0x001064000800017f */
[----:B-1----:R-:W-:Y:S05]  /*9130*/  @!P0 NANOSLEEP.SYNCS 0x989680 ;  /* 0x009896800000895d */ /* 0x002fea0003900000 */
[----:B------:R-:W1:Y:S02]  /*9140*/  @!P0 SYNCS.PHASECHK.TRANS64 P0, [R6+URZ], R3 ;  /* 0x00000003060085a7 */ /* 0x000e64000800007f */
[----:B-1----:R-:W-:Y:S05]  /*9150*/  @!P0 BRA `(.L_x_184) ;  /* 0xfffffffc00f08947 */ /* 0x002fea000383ffff */
[----:B------:R-:W-:Y:S05]  /*9160*/  BRA `(.L_x_202) ;  /* 0xfffffff800447947 */ /* 0x000fea000383ffff */
.L_x_185:
[----:B0-----:R0:W1:Y:S02]  /*9170*/  SYNCS.PHASECHK.TRANS64.TRYWAIT P0, [R7+URZ], R4 ;  /* 0x00000004070075a7 */ /* 0x001064000800017f */
[----:B-1----:R-:W-:Y:S05]  /*9180*/  @!P0 NANOSLEEP.SYNCS 0x989680 ;  /* 0x009896800000895d */ /* 0x002fea0003900000 */
[----:B------:R-:W1:Y:S02]  /*9190*/  @!P0 SYNCS.PHASECHK.TRANS64 P0, [R7+URZ], R4 ;  /* 0x00000004070085a7 */ /* 0x000e64000800007f */
[----:B-1----:R-:W-:Y:S05]  /*91a0*/  @!P0 BRA `(.L_x_185) ;  /* 0xfffffffc00f08947 */ /* 0x002fea000383ffff */
[----:B------:R-:W-:Y:S05]  /*91b0*/  BRA `(.L_x_203) ;  /* 0xfffffff800547947 */ /* 0x000fea000383ffff */
.L_x_186:
[----:B0-----:R0:W1:Y:S02]  /*91c0*/  SYNCS.PHASECHK.TRANS64.TRYWAIT P0, [R6+URZ], R3 ;  /* 0x00000003060075a7 */ /* 0x001064000800017f */
[----:B-1----:R-:W-:Y:S05]  /*91d0*/  @!P0 NANOSLEEP.SYNCS 0x989680 ;  /* 0x009896800000895d */ /* 0x002fea0003900000 */
[----:B------:R-:W1:Y:S02]  /*91e0*/  @!P0 SYNCS.PHASECHK.TRANS64 P0, [R6+URZ], R3 ;  /* 0x00000003060085a7 */ /* 0x000e64000800007f */
[----:B-1----:R-:W-:Y:S05]  /*91f0*/  @!P0 BRA `(.L_x_186) ;  /* 0xfffffffc00f08947 */ /* 0x002fea000383ffff */
[----:B------:R-:W-:Y:S05]  /*9200*/  BRA `(.L_x_204) ;  /* 0xfffffff800647947 */ /* 0x000fea000383ffff */
.L_x_187:
[----:B0-----:R0:W1:Y:S02]  /*9210*/  SYNCS.PHASECHK.TRANS64.TRYWAIT P0, [R7+URZ], R4 ;  /* 0x00000004070075a7 */ /* 0x001064000800017f */
[----:B-1----:R-:W-:Y:S05]  /*9220*/  @!P0 NANOSLEEP.SYNCS 0x989680 ;  /* 0x009896800000895d */ /* 0x002fea0003900000 */
[----:B------:R-:W1:Y:S02]  /*9230*/  @!P0 SYNCS.PHASECHK.TRANS64 P0, [R7+URZ], R4 ;  /* 0x00000004070085a7 */ /* 0x000e64000800007f */
[----:B-1----:R-:W-:Y:S05]  /*9240*/  @!P0 BRA `(.L_x_187) ;  /* 0xfffffffc00f08947 */ /* 0x002fea000383ffff */
[----:B------:R-:W-:Y:S05]  /*9250*/  BRA `(.L_x_205) ;  /* 0xfffffff800747947 */ /* 0x000fea000383ffff */
.L_x_188:
[----:B0-----:R0:W1:Y:S02]  /*9260*/  SYNCS.PHASECHK.TRANS64.TRYWAIT P0, [R6+URZ], R3 ;  /* 0x00000003060075a7 */ /* 0x001064000800017f */
[----:B-1----:R-:W-:Y:S05]  /*9270*/  @!P0 NANOSLEEP.SYNCS 0x989680 ;  /* 0x009896800000895d */ /* 0x002fea0003900000 */
[----:B------:R-:W1:Y:S02]  /*9280*/  @!P0 SYNCS.PHASECHK.TRANS64 P0, [R6+URZ], R3 ;  /* 0x00000003060085a7 */ /* 0x000e64000800007f */
[----:B-1----:R-:W-:Y:S05]  /*9290*/  @!P0 BRA `(.L_x_188) ;  /* 0xfffffffc00f08947 */ /* 0x002fea000383ffff */
[----:B------:R-:W-:Y:S05]  /*92a0*/  BRA `(.L_x_206) ;  /* 0xfffffff800847947 */ /* 0x000fea000383ffff */
.L_x_189:
[----:B0-----:R0:W1:Y:S02]  /*92b0*/  SYNCS.PHASECHK.TRANS64.TRYWAIT P0, [R7+URZ], R4 ;  /* 0x00000004070075a7 */ /* 0x001064000800017f */
[----:B-1----:R-:W-:Y:S05]  /*92c0*/  @!P0 NANOSLEEP.SYNCS 0x989680 ;  /* 0x009896800000895d */ /* 0x002fea0003900000 */
[----:B------:R-:W1:Y:S02]  /*92d0*/  @!P0 SYNCS.PHASECHK.TRANS64 P0, [R7+URZ], R4 ;  /* 0x00000004070085a7 */ /* 0x000e64000800007f */
[----:B-1----:R-:W-:Y:S05]  /*92e0*/  @!P0 BRA `(.L_x_189) ;  /* 0xfffffffc00f08947 */ /* 0x002fea000383ffff */
[----:B------:R-:W-:Y:S05]  /*92f0*/  BRA `(.L_x_207) ;  /* 0xfffffff800947947 */ /* 0x000fea000383ffff */
.L_x_190:
[----:B-1----:R1:W2:Y:S02]  /*9300*/  SYNCS.PHASECHK.TRANS64.TRYWAIT P0, [R6+URZ], R3 ;  /* 0x00000003060075a7 */ /* 0x0022a4000800017f */
[----:B--2---:R-:W-:Y:S05]  /*9310*/  @!P0 NANOSLEEP.SYNCS 0x989680 ;  /* 0x009896800000895d */ /* 0x004fea0003900000 */
[----:B------:R-:W2:Y:S02]  /*9320*/  @!P0 SYNCS.PHASECHK.TRANS64 P0, [R6+URZ], R3 ;  /* 0x00000003060085a7 */ /* 0x000ea4000800007f */
[----:B--2---:R-:W-:Y:S05]  /*9330*/  @!P0 BRA `(.L_x_190) ;  /* 0xfffffffc00f08947 */ /* 0x004fea000383ffff */
[----:B------:R-:W-:Y:S05]  /*9340*/  BRA `(.L_x_208) ;  /* 0xfffffff8009c7947 */ /* 0x000fea000383ffff */
.L_x_209:
[----:B------:R-:W-:-:S00]  /*9350*/  BRA `(.L_x_209) ;  /* 0xfffffffc00fc7947 */ /* 0x000fc0000383ffff */
[----:B------:R-:W-:-:S00]  /*9360*/  NOP ;  /* 0x0000000000007918 */ /* 0x000fc00000000000 */
        /* <DEDUP_REMOVED lines=9> */
.L_x_210:


//--------------------- .nv.global.init           --------------------------
	.section	.nv.global.init,"aw",@progbits
.nv.global.init:
	.type		$str$22,@object
	.size		$str$22,($str$23 - $str$22)
$str$22:
        /*0000*/ 	.byte	0x6b, 0x5f, 0x74, 0x69, 0x6c, 0x65, 0x5f, 0x63, 0x6f, 0x75, 0x6e, 0x74, 0x20, 0x3e, 0x3d, 0x20
        /*0010*/ 	.byte	0x31, 0x00
	.type		$str$23,@object
	.size		$str$23,(__unnamed_1 - $str$23)
$str$23:
        /*0012*/ 	.byte	0x2f, 0x74, 0x6d, 0x70, 0x2f, 0x63, 0x75, 0x74, 0x6c, 0x61, 0x73, 0x73, 0x5f, 0x73, 0x77, 0x65
        /*0022*/ 	.byte	0x65, 0x70, 0x5f, 0x73, 0x72, 0x63, 0x2f, 0x69, 0x6e, 0x63, 0x6c, 0x75, 0x64, 0x65, 0x2f, 0x63
        /*0032*/ 	.byte	0x75, 0x74, 0x6c, 0x61, 0x73, 0x73, 0x2f, 0x67, 0x65, 0x6d, 0x6d, 0x2f, 0x63, 0x6f, 0x6c, 0x6c
        /*0042*/ 	.byte	0x65, 0x63, 0x74, 0x69, 0x76, 0x65, 0x2f, 0x73, 0x6d, 0x39, 0x30, 0x5f, 0x6d, 0x6d, 0x61, 0x5f
        /*0052*/ 	.byte	0x74, 0x6d, 0x61, 0x5f, 0x67, 0x6d, 0x6d, 0x61, 0x5f, 0x73, 0x73, 0x5f, 0x77, 0x61, 0x72, 0x70
        /*0062*/ 	.byte	0x73, 0x70, 0x65, 0x63, 0x69, 0x61, 0x6c, 0x69, 0x7a, 0x65, 0x64, 0x2e, 0x68, 0x70, 0x70, 0x00
	.type		__unnamed_1,@object
	.size		__unnamed_1,(.L_0 - __unnamed_1)
__unnamed_1:
        /*0072*/ 	.byte	0x76, 0x6f, 0x69, 0x64, 0x20, 0x63, 0x75, 0x74, 0x6c, 0x61, 0x73, 0x73, 0x3a, 0x3a, 0x67, 0x65
        /* <DEDUP_REMOVED lines=180> */
        /*0bc2*/ 	.byte	0x74, 0x79, 0x5d, 0x00
.L_0:


//--------------------- .nv.shared._ZN7cutlass13device_kernelINS_4gemm6kernel13GemmUniversalIN4cute5tupleIJiiiiEEENS1_10collective13CollectiveMmaINS1_34MainloopSm90TmaGmmaWarpSpecializedILi11ENS5_IJNS4_1CILi2EEENSA_ILi1EEESC_EEENS1_35KernelTmaWarpSpecializedCooperativeEEENS5_IJNSA_ILi256EEENSA_ILi64EEENSA_ILi32EEEEEENS_6half_tENS5_IJlSC_lEEESK_SL_NS4_8TiledMMAINS4_8MMA_AtomIJNS4_4SM904GMMA25MMA_64x64x16_F32F16F16_SSILNSP_5MajorE0ELSR_0ELNSP_7ScaleInE1ELSS_1EEEEEENS4_6LayoutISD_NS5_IJSC_NSA_ILi0EEESW_EEEEENS5_IJNS4_10UnderscoreESZ_SZ_EEEEENS4_13SM90_TMA_LOADENS4_14ComposedLayoutINS4_7SwizzleILi2ELi4ELi3EEENS4_18smem_ptr_flag_bitsILi16EEENSV_INS5_IJNSA_ILi8EEESI_EEENS5_IJSI_SC_EEEEEEEvNS4_8identityENS4_23SM90_TMA_LOAD_MULTICASTES1C_vS1D_EENS_8epilogue10collective6detail29Sm90TmaWarpSpecializedAdapterINS1H_15DefaultEpilogueISK_SL_SL_NS1G_6thread17LinearCombinationISK_Li1EffLNS1L_9ScaleType4KindE0ELNS_15FloatRoundStyleE2ESK_EENS1_15EpilogueDefaultEEEEEvvEEEEvNT_6ParamsE --------------------------
	.section	.nv.shared._ZN7cutlass13device_kernelINS_4gemm6kernel13GemmUniversalIN4cute5tupleIJiiiiEEENS1_10collective13CollectiveMmaINS1_34MainloopSm90TmaGmmaWarpSpecializedILi11ENS5_IJNS4_1CILi2EEENSA_ILi1EEESC_EEENS1_35KernelTmaWarpSpecializedCooperativeEEENS5_IJNSA_ILi256EEENSA_ILi64EEENSA_ILi32EEEEEENS_6half_tENS5_IJlSC_lEEESK_SL_NS4_8TiledMMAINS4_8MMA_AtomIJNS4_4SM904GMMA25MMA_64x64x16_F32F16F16_SSILNSP_5MajorE0ELSR_0ELNSP_7ScaleInE1ELSS_1EEEEEENS4_6LayoutISD_NS5_IJSC_NSA_ILi0EEESW_EEEEENS5_IJNS4_10UnderscoreESZ_SZ_EEEEENS4_13SM90_TMA_LOADENS4_14ComposedLayoutINS4_7SwizzleILi2ELi4ELi3EEENS4_18smem_ptr_flag_bitsILi16EEENSV_INS5_IJNSA_ILi8EEESI_EEENS5_IJSI_SC_EEEEEEEvNS4_8identityENS4_23SM90_TMA_LOAD_MULTICASTES1C_vS1D_EENS_8epilogue10collective6detail29Sm90TmaWarpSpecializedAdapterINS1H_15DefaultEpilogueISK_SL_SL_NS1G_6thread17LinearCombinationISK_Li1EffLNS1L_9ScaleType4KindE0ELNS_15FloatRoundStyleE2ESK_EENS1_15EpilogueDefaultEEEEEvvEEEEvNT_6ParamsE,"aw",@nobits
	.sectionflags	@""
	.align	16
	.zero		1024


//--------------------- .nv.shared.reserved.0     --------------------------
	.section	.nv.shared.reserved.0,"aw",@nobits
	.weak		__nv_reservedSMEM_offset_0_alias
	.size		__nv_reservedSMEM_offset_0_alias, 0, 0
	.other		__nv_reservedSMEM_offset_0_alias,@"STO_CUDA_RESERVED_SHARED STV_DEFAULT"
__nv_reservedSMEM_offset_0_alias:
	.zero		0


//--------------------- .nv.global                --------------------------
	.section	.nv.global,"aw",@nobits
.nv.global:
	.type		_ZN39_INTERNAL_9f05cea1_4_k_cu_3e883de7_34264cute1_E,@object
	.size		_ZN39_INTERNAL_9f05cea1_4_k_cu_3e883de7_34264cute1_E,(_ZN39_INTERNAL_9f05cea1_4_k_cu_3e883de7_34264cuda3std3__45__cpo6cbeginE - _ZN39_INTERNAL_9f05cea1_4_k_cu_3e883de7_34264cute1_E)
_ZN39_INTERNAL_9f05cea1_4_k_cu_3e883de7_34264cute1_E:
	.zero		1
	.type		_ZN39_INTERNAL_9f05cea1_4_k_cu_3e883de7_34264cuda3std3__45__cpo6cbeginE,@object
	.size		_ZN39_INTERNAL_9f05cea1_4_k_cu_3e883de7_34264cuda3std3__45__cpo6cbeginE,(_ZN39_INTERNAL_9f05cea1_4_k_cu_3e883de7_34264cuda3std3__48in_placeE - _ZN39_INTERNAL_9f05cea1_4_k_cu_3e883de7_34264cuda3std3__45__cpo6cbeginE)
_ZN39_INTERNAL_9f05cea1_4_k_cu_3e883de7_34264cuda3std3__45__cpo6cbeginE:
	.zero		1
	.type		_ZN39_INTERNAL_9f05cea1_4_k_cu_3e883de7_34264cuda3std3__48in_placeE,@object
	.size		_ZN39_INTERNAL_9f05cea1_4_k_cu_3e883de7_34264cuda3std3__48in_placeE,(_ZN39_INTERNAL_9f05cea1_4_k_cu_3e883de7_34264cuda3std6ranges3__45__cpo9iter_moveE - _ZN39_INTERNAL_9f05cea1_4_k_cu_3e883de7_34264cuda3std3__48in_placeE)
_ZN39_INTERNAL_9f05cea1_4_k_cu_3e883de7_34264cuda3std3__48in_placeE:
	.zero		1
	.type		_ZN39_INTERNAL_9f05cea1_4_k_cu_3e883de7_34264cuda3std6ranges3__45__cpo9iter_moveE,@object
	.size		_ZN39_INTERNAL_9f05cea1_4_k_cu_3e883de7_34264cuda3std6ranges3__45__cpo9iter_moveE,(_ZN39_INTERNAL_9f05cea1_4_k_cu_3e883de7_34264cuda3std3__45__cpo5beginE - _ZN39_INTERNAL_9f05cea1_4_k_cu_3e883de7_34264cuda3std6ranges3__45__cpo9iter_moveE)
_ZN39_INTERNAL_9f05cea1_4_k_cu_3e883de7_34264cuda3std6ranges3__45__cpo9iter_moveE:
	.zero		1
	.type		_ZN39_INTERNAL_9f05cea1_4_k_cu_3e883de7_34264cuda3std3__45__cpo5beginE,@object
	.size		_ZN39_INTERNAL_9f05cea1_4_k_cu_3e883de7_34264cuda3std3__45__cpo5beginE,(_ZN39_INTERNAL_9f05cea1_4_k_cu_3e883de7_34264cuda3std3__441_GLOBAL__N__9f05cea1_4_k_cu_3e883de7_34266ignoreE - _ZN39_INTERNAL_9f05cea1_4_k_cu_3e883de7_34264cuda3std3__45__cpo5beginE)
_ZN39_INTERNAL_9f05cea1_4_k_cu_3e883de7_34264cuda3std3__45__cpo5beginE:
	.zero		1
	.type		_ZN39_INTERNAL_9f05cea1_4_k_cu_3e883de7_34264cuda3std3__441_GLOBAL__N__9f05cea1_4_k_cu_3e883de7_34266ignoreE,@object
	.size		_ZN39_INTERNAL_9f05cea1_4_k_cu_3e883de7_34264cuda3std3__441_GLOBAL__N__9f05cea1_4_k_cu_3e883de7_34266ignoreE,(_ZN39_INTERNAL_9f05cea1_4_k_cu_3e883de7_34264cute7productE - _ZN39_INTERNAL_9f05cea1_4_k_cu_3e883de7_34264cuda3std3__441_GLOBAL__N__9f05cea1_4_k_cu_3e883de7_34266ignoreE)
_ZN39_INTERNAL_9f05cea1_4_k_cu_3e883de7_34264cuda3std3__441_GLOBAL__N__9f05cea1_4_k_cu_3e883de7_34266ignoreE:
	.zero		1
	.type		_ZN39_INTERNAL_9f05cea1_4_k_cu_3e883de7_34264cute7productE,@object
	.size		_ZN39_INTERNAL_9f05cea1_4_k_cu_3e883de7_34264cute7productE,(_ZN39_INTERNAL_9f05cea1_4_k_cu_3e883de7_34264cuda3std3__45__cpo3endE - _ZN39_INTERNAL_9f05cea1_4_k_cu_3e883de7_34264cute7productE)
_ZN39_INTERNAL_9f05cea1_4_k_cu_3e883de7_34264cute7productE:
	.zero		1
	.type		_ZN39_INTERNAL_9f05cea1_4_k_cu_3e883de7_34264cuda3std3__45__cpo3endE,@object
	.size		_ZN39_INTERNAL_9f05cea1_4_k_cu_3e883de7_34264cuda3std3__45__cpo3endE,(_ZN39_INTERNAL_9f05cea1_4_k_cu_3e883de7_34264cuda3std3__419piecewise_constructE - _ZN39_INTERNAL_9f05cea1_4_k_cu_3e883de7_34264cuda3std3__45__cpo3endE)
_ZN39_INTERNAL_9f05cea1_4_k_cu_3e883de7_34264cuda3std3__45__cpo3endE:
	.zero		1
	.type		_ZN39_INTERNAL_9f05cea1_4_k_cu_3e883de7_34264cuda3std3__419piecewise_constructE,@object
	.size		_ZN39_INTERNAL_9f05cea1_4_k_cu_3e883de7_34264cuda3std3__419piecewise_constructE,(_ZN39_INTERNAL_9f05cea1_4_k_cu_3e883de7_34264cuda3std3__45__cpo4cendE - _ZN39_INTERNAL_9f05cea1_4_k_cu_3e883de7_34264cuda3std3__419piecewise_constructE)
_ZN39_INTERNAL_9f05cea1_4_k_cu_3e883de7_34264cuda3std3__419piecewise_constructE:
	.zero		1
	.type		_ZN39_INTERNAL_9f05cea1_4_k_cu_3e883de7_34264cuda3std3__45__cpo4cendE,@object
	.size		_ZN39_INTERNAL_9f05cea1_4_k_cu_3e883de7_34264cuda3std3__45__cpo4cendE,(_ZN39_INTERNAL_9f05cea1_4_k_cu_3e883de7_34264cuda3std6ranges3__45__cpo4swapE - _ZN39_INTERNAL_9f05cea1_4_k_cu_3e883de7_34264cuda3std3__45__cpo4cendE)
_ZN39_INTERNAL_9f05cea1_4_k_cu_3e883de7_34264cuda3std3__45__cpo4cendE:
	.zero		1
	.type		_ZN39_INTERNAL_9f05cea1_4_k_cu_3e883de7_34264cuda3std6ranges3__45__cpo4swapE,@object
	.size		_ZN39_INTERNAL_9f05cea1_4_k_cu_3e883de7_34264cuda3std6ranges3__45__cpo4swapE,(.L_8 - _ZN39_INTERNAL_9f05cea1_4_k_cu_3e883de7_34264cuda3std6ranges3__45__cpo4swapE)
_ZN39_INTERNAL_9f05cea1_4_k_cu_3e883de7_34264cuda3std6ranges3__45__cpo4swapE:
	.zero		1
.L_8:


//--------------------- .nv.constant0._ZN7cutlass13device_kernelINS_4gemm6kernel13GemmUniversalIN4cute5tupleIJiiiiEEENS1_10collective13CollectiveMmaINS1_34MainloopSm90TmaGmmaWarpSpecializedILi11ENS5_IJNS4_1CILi2EEENSA_ILi1EEESC_EEENS1_35KernelTmaWarpSpecializedCooperativeEEENS5_IJNSA_ILi256EEENSA_ILi64EEENSA_ILi32EEEEEENS_6half_tENS5_IJlSC_lEEESK_SL_NS4_8TiledMMAINS4_8MMA_AtomIJNS4_4SM904GMMA25MMA_64x64x16_F32F16F16_SSILNSP_5MajorE0ELSR_0ELNSP_7ScaleInE1ELSS_1EEEEEENS4_6LayoutISD_NS5_IJSC_NSA_ILi0EEESW_EEEEENS5_IJNS4_10UnderscoreESZ_SZ_EEEEENS4_13SM90_TMA_LOADENS4_14ComposedLayoutINS4_7SwizzleILi2ELi4ELi3EEENS4_18smem_ptr_flag_bitsILi16EEENSV_INS5_IJNSA_ILi8EEESI_EEENS5_IJSI_SC_EEEEEEEvNS4_8identityENS4_23SM90_TMA_LOAD_MULTICASTES1C_vS1D_EENS_8epilogue10collective6detail29Sm90TmaWarpSpecializedAdapterINS1H_15DefaultEpilogueISK_SL_SL_NS1G_6thread17LinearCombinationISK_Li1EffLNS1L_9ScaleType4KindE0ELNS_15FloatRoundStyleE2ESK_EENS1_15EpilogueDefaultEEEEEvvEEEEvNT_6ParamsE --------------------------
	.section	.nv.constant0._ZN7cutlass13device_kernelINS_4gemm6kernel13GemmUniversalIN4cute5tupleIJiiiiEEENS1_10collective13CollectiveMmaINS1_34MainloopSm90TmaGmmaWarpSpecializedILi11ENS5_IJNS4_1CILi2EEENSA_ILi1EEESC_EEENS1_35KernelTmaWarpSpecializedCooperativeEEENS5_IJNSA_ILi256EEENSA_ILi64EEENSA_ILi32EEEEEENS_6half_tENS5_IJlSC_lEEESK_SL_NS4_8TiledMMAINS4_8MMA_AtomIJNS4_4SM904GMMA25MMA_64x64x16_F32F16F16_SSILNSP_5MajorE0ELSR_0ELNSP_7ScaleInE1ELSS_1EEEEEENS4_6LayoutISD_NS5_IJSC_NSA_ILi0EEESW_EEEEENS5_IJNS4_10UnderscoreESZ_SZ_EEEEENS4_13SM90_TMA_LOADENS4_14ComposedLayoutINS4_7SwizzleILi2ELi4ELi3EEENS4_18smem_ptr_flag_bitsILi16EEENSV_INS5_IJNSA_ILi8EEESI_EEENS5_IJSI_SC_EEEEEEEvNS4_8identityENS4_23SM90_TMA_LOAD_MULTICASTES1C_vS1D_EENS_8epilogue10collective6detail29Sm90TmaWarpSpecializedAdapterINS1H_15DefaultEpilogueISK_SL_SL_NS1G_6thread17LinearCombinationISK_Li1EffLNS1L_9ScaleType4KindE0ELNS_15FloatRoundStyleE2ESK_EENS1_15EpilogueDefaultEEEEEvvEEEEvNT_6ParamsE,"a",@progbits
	.sectionflags	@""
	.align	4
.nv.constant0._ZN7cutlass13device_kernelINS_4gemm6kernel13GemmUniversalIN4cute5tupleIJiiiiEEENS1_10collective13CollectiveMmaINS1_34MainloopSm90TmaGmmaWarpSpecializedILi11ENS5_IJNS4_1CILi2EEENSA_ILi1EEESC_EEENS1_35KernelTmaWarpSpecializedCooperativeEEENS5_IJNSA_ILi256EEENSA_ILi64EEENSA_ILi32EEEEEENS_6half_tENS5_IJlSC_lEEESK_SL_NS4_8TiledMMAINS4_8MMA_AtomIJNS4_4SM904GMMA25MMA_64x64x16_F32F16F16_SSILNSP_5MajorE0ELSR_0ELNSP_7ScaleInE1ELSS_1EEEEEENS4_6LayoutISD_NS5_IJSC_NSA_ILi0EEESW_EEEEENS5_IJNS4_10UnderscoreESZ_SZ_EEEEENS4_13SM90_TMA_LOADENS4_14ComposedLayoutINS4_7SwizzleILi2ELi4ELi3EEENS4_18smem_ptr_flag_bitsILi16EEENSV_INS5_IJNSA_ILi8EEESI_EEENS5_IJSI_SC_EEEEEEEvNS4_8identityENS4_23SM90_TMA_LOAD_MULTICASTES1C_vS1D_EENS_8epilogue10collective6detail29Sm90TmaWarpSpecializedAdapterINS1H_15DefaultEpilogueISK_SL_SL_NS1G_6thread17LinearCombinationISK_Li1EffLNS1L_9ScaleType4KindE0ELNS_15FloatRoundStyleE2ESK_EENS1_15EpilogueDefaultEEEEEvvEEEEvNT_6ParamsE:
	.zero		1664


//--------------------- SYMBOLS --------------------------

	.type		.nv.reservedSmem.offset0,@object
	.size		.nv.reservedSmem.offset0,0x4
	.type		__assertfail,@function
